// auto-generated by cutlass_sweep.gemm — config: {"arch": "sm_90", "cluster_m": 2, "cluster_n": 1, "dtype": "tf32", "stages": 0, "tile_k": 32, "tile_m": 256, "tile_n": 64}
#include "cutlass/cutlass.h"
#include "cutlass/gemm/collective/collective_builder.hpp"
#include "cutlass/gemm/device/gemm_universal_adapter.h"
#include "cutlass/gemm/kernel/gemm_universal.hpp"
#include "cutlass/epilogue/collective/collective_builder.hpp"

using ElemA = cutlass::tfloat32_t;
using ElemB = cutlass::tfloat32_t;
using ElemCD = cutlass::tfloat32_t;
using Acc  = float;
using TileShape    = cute::Shape<cute::_256, cute::_64, cute::_32>;
using ClusterShape = cute::Shape<cute::_2, cute::_1, cute::_1>;

using CollectiveEpilogue = typename cutlass::epilogue::collective::CollectiveBuilder<
    cutlass::arch::Sm90, cutlass::arch::OpClassTensorOp,
    TileShape, ClusterShape,
    cutlass::epilogue::collective::EpilogueTileAuto,
    Acc, Acc,
    ElemCD, cutlass::layout::RowMajor, 128 / cutlass::sizeof_bits<ElemCD>::value,
    ElemCD, cutlass::layout::RowMajor, 128 / cutlass::sizeof_bits<ElemCD>::value,
    cutlass::epilogue::collective::EpilogueScheduleAuto
  >::CollectiveOp;

using CollectiveMainloop = typename cutlass::gemm::collective::CollectiveBuilder<
    cutlass::arch::Sm90, cutlass::arch::OpClassTensorOp,
    ElemA, cutlass::layout::RowMajor, 128 / cutlass::sizeof_bits<ElemA>::value,
    ElemB, cutlass::layout::ColumnMajor, 128 / cutlass::sizeof_bits<ElemB>::value,
    Acc,
    TileShape, ClusterShape,
    cutlass::gemm::collective::StageCountAutoCarveout<static_cast<int>(sizeof(typename CollectiveEpilogue::SharedStorage))>,
    cutlass::gemm::collective::KernelScheduleAuto
  >::CollectiveOp;

using GemmKernel = cutlass::gemm::kernel::GemmUniversal<
    cute::Shape<int,int,int,int>,
    CollectiveMainloop,
    CollectiveEpilogue
>;
using Gemm = cutlass::gemm::device::GemmUniversalAdapter<GemmKernel>;

// Force the device kernel symbol into the cubin without needing a host main.
auto* _anchor = &cutlass::device_kernel<GemmKernel>;


// ===== COMPILED SASS (sm_90a) =====

	.target	sm_90a

	.elftype	@"ET_EXEC"


//--------------------- .note.nv.tkinfo           --------------------------
	.section	.note.nv.tkinfo,"",@"SHT_NOTE"
	.sectionflags	@"SHF_NOTE_NV_TKINFO"
	.tkinfo
        /*0018*/ 	.word	0x00000002
        /*0030*/ 	.string	""
        /*0030*/ 	.string	"ptxas"
        /*0030*/ 	.string	"Cuda compilation tools, release 13.0, V13.0.88"
        /*0030*/ 	.string	"Build cuda_13.0.r13.0/compiler.36424714_0"
        /*0030*/ 	.string	"-arch sm_90a -m 64 "



//--------------------- .note.nv.cuinfo           --------------------------
	.section	.note.nv.cuinfo,"",@"SHT_NOTE"
	.sectionflags	@"SHF_NOTE_NV_CUINFO"
        /*0018*/ 	.short	0x0002
        /*001a*/ 	.short	0x005a
        /*001c*/ 	.short	0x0082
	.zero		2


//--------------------- .nv.info                  --------------------------
	.section	.nv.info,"",@"SHT_CUDA_INFO"
	.align	4


	//----- nvinfo : EIATTR_REGCOUNT
	.align		4
        /*0000*/ 	.byte	0x04, 0x2f
        /*0002*/ 	.short	(.L_15 - .L_14)
	.align		4
.L_14:
        /*0004*/ 	.word	index@(_ZN7cutlass13device_kernelINS_4gemm6kernel13GemmUniversalIN4cute5tupleIJiiiiEEENS1_10collective13CollectiveMmaINS1_34MainloopSm90TmaGmmaWarpSpecializedILi5ENS5_IJNS4_1CILi2EEENSA_ILi1EEESC_EEENS1_35KernelTmaWarpSpecializedCooperativeEEENS5_IJNSA_ILi256EEENSA_ILi64EEENSA_ILi32EEEEEENS_10tfloat32_tENS5_IJlSC_lEEESK_SL_NS4_8TiledMMAINS4_8MMA_AtomIJNS4_4SM904GMMA29MMA_64x64x8_F32TF32TF32_SS_TNILNSP_7ScaleInE1ELSR_1EEEEEENS4_6LayoutISD_NS5_IJSC_NSA_ILi0EEESV_EEEEENS5_IJNS4_10UnderscoreESY_SY_EEEEENS4_13SM90_TMA_LOADENS4_14ComposedLayoutINS4_7SwizzleILi3ELi4ELi3EEENS4_18smem_ptr_flag_bitsILi32EEENSU_INS5_IJNSA_ILi8EEESI_EEENS5_IJSI_SC_EEEEEEEvNS4_8identityENS4_23SM90_TMA_LOAD_MULTICASTES1B_vS1C_EENS_8epilogue10collective6detail29Sm90TmaWarpSpecializedAdapterINS1G_15DefaultEpilogueISK_SL_SL_NS1F_6thread17LinearCombinationISK_Li1EffLNS1K_9ScaleType4KindE0ELNS_15FloatRoundStyleE2ESK_EENS1_15EpilogueDefaultEEEEEvvEEEEvNT_6ParamsE)
        /*0008*/ 	.word	0x000000a8


	//----- nvinfo : EIATTR_FRAME_SIZE
	.align		4
.L_15:
        /*000c*/ 	.byte	0x04, 0x11
        /*000e*/ 	.short	(.L_17 - .L_16)
	.align		4
.L_16:
        /*0010*/ 	.word	index@(_ZN7cutlass13device_kernelINS_4gemm6kernel13GemmUniversalIN4cute5tupleIJiiiiEEENS1_10collective13CollectiveMmaINS1_34MainloopSm90TmaGmmaWarpSpecializedILi5ENS5_IJNS4_1CILi2EEENSA_ILi1EEESC_EEENS1_35KernelTmaWarpSpecializedCooperativeEEENS5_IJNSA_ILi256EEENSA_ILi64EEENSA_ILi32EEEEEENS_10tfloat32_tENS5_IJlSC_lEEESK_SL_NS4_8TiledMMAINS4_8MMA_AtomIJNS4_4SM904GMMA29MMA_64x64x8_F32TF32TF32_SS_TNILNSP_7ScaleInE1ELSR_1EEEEEENS4_6LayoutISD_NS5_IJSC_NSA_ILi0EEESV_EEEEENS5_IJNS4_10UnderscoreESY_SY_EEEEENS4_13SM90_TMA_LOADENS4_14ComposedLayoutINS4_7SwizzleILi3ELi4ELi3EEENS4_18smem_ptr_flag_bitsILi32EEENSU_INS5_IJNSA_ILi8EEESI_EEENS5_IJSI_SC_EEEEEEEvNS4_8identityENS4_23SM90_TMA_LOAD_MULTICASTES1B_vS1C_EENS_8epilogue10collective6detail29Sm90TmaWarpSpecializedAdapterINS1G_15DefaultEpilogueISK_SL_SL_NS1F_6thread17LinearCombinationISK_Li1EffLNS1K_9ScaleType4KindE0ELNS_15FloatRoundStyleE2ESK_EENS1_15EpilogueDefaultEEEEEvvEEEEvNT_6ParamsE)
        /*0014*/ 	.word	0x00000000


	//----- nvinfo : EIATTR_MIN_STACK_SIZE
	.align		4
.L_17:
        /*0018*/ 	.byte	0x04, 0x12
        /*001a*/ 	.short	(.L_19 - .L_18)
	.align		4
.L_18:
        /*001c*/ 	.word	index@(_ZN7cutlass13device_kernelINS_4gemm6kernel13GemmUniversalIN4cute5tupleIJiiiiEEENS1_10collective13CollectiveMmaINS1_34MainloopSm90TmaGmmaWarpSpecializedILi5ENS5_IJNS4_1CILi2EEENSA_ILi1EEESC_EEENS1_35KernelTmaWarpSpecializedCooperativeEEENS5_IJNSA_ILi256EEENSA_ILi64EEENSA_ILi32EEEEEENS_10tfloat32_tENS5_IJlSC_lEEESK_SL_NS4_8TiledMMAINS4_8MMA_AtomIJNS4_4SM904GMMA29MMA_64x64x8_F32TF32TF32_SS_TNILNSP_7ScaleInE1ELSR_1EEEEEENS4_6LayoutISD_NS5_IJSC_NSA_ILi0EEESV_EEEEENS5_IJNS4_10UnderscoreESY_SY_EEEEENS4_13SM90_TMA_LOADENS4_14ComposedLayoutINS4_7SwizzleILi3ELi4ELi3EEENS4_18smem_ptr_flag_bitsILi32EEENSU_INS5_IJNSA_ILi8EEESI_EEENS5_IJSI_SC_EEEEEEEvNS4_8identityENS4_23SM90_TMA_LOAD_MULTICASTES1B_vS1C_EENS_8epilogue10collective6detail29Sm90TmaWarpSpecializedAdapterINS1G_15DefaultEpilogueISK_SL_SL_NS1F_6thread17LinearCombinationISK_Li1EffLNS1K_9ScaleType4KindE0ELNS_15FloatRoundStyleE2ESK_EENS1_15EpilogueDefaultEEEEEvvEEEEvNT_6ParamsE)
        /*0020*/ 	.word	0x00000000
.L_19:


//--------------------- .nv.compat                --------------------------
	.section	.nv.compat,"",@"SHT_CUDA_COMPAT_INFO"
	.align	4
        /*0000*/ 	.byte	0x02, 0x09, 0x01, 0x00, 0x02, 0x02, 0x04, 0x00, 0x02, 0x05, 0x05, 0x00, 0x03, 0x07, 0x01, 0x01
        /*0010*/ 	.byte	0x02, 0x03, 0x01, 0x00, 0x02, 0x06, 0x01, 0x00, 0x04, 0x0b, 0x08, 0x00, 0x00, 0x00, 0x00, 0x00
        /*0020*/ 	.byte	0x00, 0x00, 0x00, 0x00


//--------------------- .nv.info._ZN7cutlass13device_kernelINS_4gemm6kernel13GemmUniversalIN4cute5tupleIJiiiiEEENS1_10collective13CollectiveMmaINS1_34MainloopSm90TmaGmmaWarpSpecializedILi5ENS5_IJNS4_1CILi2EEENSA_ILi1EEESC_EEENS1_35KernelTmaWarpSpecializedCooperativeEEENS5_IJNSA_ILi256EEENSA_ILi64EEENSA_ILi32EEEEEENS_10tfloat32_tENS5_IJlSC_lEEESK_SL_NS4_8TiledMMAINS4_8MMA_AtomIJNS4_4SM904GMMA29MMA_64x64x8_F32TF32TF32_SS_TNILNSP_7ScaleInE1ELSR_1EEEEEENS4_6LayoutISD_NS5_IJSC_NSA_ILi0EEESV_EEEEENS5_IJNS4_10UnderscoreESY_SY_EEEEENS4_13SM90_TMA_LOADENS4_14ComposedLayoutINS4_7SwizzleILi3ELi4ELi3EEENS4_18smem_ptr_flag_bitsILi32EEENSU_INS5_IJNSA_ILi8EEESI_EEENS5_IJSI_SC_EEEEEEEvNS4_8identityENS4_23SM90_TMA_LOAD_MULTICASTES1B_vS1C_EENS_8epilogue10collective6detail29Sm90TmaWarpSpecializedAdapterINS1G_15DefaultEpilogueISK_SL_SL_NS1F_6thread17LinearCombinationISK_Li1EffLNS1K_9ScaleType4KindE0ELNS_15FloatRoundStyleE2ESK_EENS1_15EpilogueDefaultEEEEEvvEEEEvNT_6ParamsE --------------------------
	.section	.nv.info._ZN7cutlass13device_kernelINS_4gemm6kernel13GemmUniversalIN4cute5tupleIJiiiiEEENS1_10collective13CollectiveMmaINS1_34MainloopSm90TmaGmmaWarpSpecializedILi5ENS5_IJNS4_1CILi2EEENSA_ILi1EEESC_EEENS1_35KernelTmaWarpSpecializedCooperativeEEENS5_IJNSA_ILi256EEENSA_ILi64EEENSA_ILi32EEEEEENS_10tfloat32_tENS5_IJlSC_lEEESK_SL_NS4_8TiledMMAINS4_8MMA_AtomIJNS4_4SM904GMMA29MMA_64x64x8_F32TF32TF32_SS_TNILNSP_7ScaleInE1ELSR_1EEEEEENS4_6LayoutISD_NS5_IJSC_NSA_ILi0EEESV_EEEEENS5_IJNS4_10UnderscoreESY_SY_EEEEENS4_13SM90_TMA_LOADENS4_14ComposedLayoutINS4_7SwizzleILi3ELi4ELi3EEENS4_18smem_ptr_flag_bitsILi32EEENSU_INS5_IJNSA_ILi8EEESI_EEENS5_IJSI_SC_EEEEEEEvNS4_8identityENS4_23SM90_TMA_LOAD_MULTICASTES1B_vS1C_EENS_8epilogue10collective6detail29Sm90TmaWarpSpecializedAdapterINS1G_15DefaultEpilogueISK_SL_SL_NS1F_6thread17LinearCombinationISK_Li1EffLNS1K_9ScaleType4KindE0ELNS_15FloatRoundStyleE2ESK_EENS1_15EpilogueDefaultEEEEEvvEEEEvNT_6ParamsE,"",@"SHT_CUDA_INFO"
	.sectionflags	@""
	.align	4


	//----- nvinfo : EIATTR_CUDA_API_VERSION
	.align		4
        /*0000*/ 	.byte	0x04, 0x37
        /*0002*/ 	.short	(.L_21 - .L_20)
.L_20:
        /*0004*/ 	.word	0x00000082


	//----- nvinfo : EIATTR_KPARAM_INFO
	.align		4
.L_21:
        /*0008*/ 	.byte	0x04, 0x17
        /*000a*/ 	.short	(.L_23 - .L_22)
.L_22:
        /*000c*/ 	.word	0x00000000
        /*0010*/ 	.short	0x0000
        /*0012*/ 	.short	0x0070
        /*0014*/ 	.byte	0x00, 0xf0, 0x01, 0x10


	//----- nvinfo : EIATTR_SPARSE_MMA_MASK
	.align		4
.L_23:
        /*0018*/ 	.byte	0x03, 0x50
        /*001a*/ 	.short	0x0000


	//----- nvinfo : EIATTR_MAXREG_COUNT
	.align		4
        /*001c*/ 	.byte	0x03, 0x1b
        /*001e*/ 	.short	0x00a8


	//----- nvinfo : EIATTR_NUM_BARRIERS
	.align		4
        /*0020*/ 	.byte	0x02, 0x4c
        /*0022*/ 	.byte	0x01
	.zero		1


	//----- nvinfo : EIATTR_EXTERNS
	.align		4
        /*0024*/ 	.byte	0x04, 0x0f
        /*0026*/ 	.short	(.L_25 - .L_24)


	//   ....[0]....
	.align		4
.L_24:
        /*0028*/ 	.word	index@(__assertfail)


	//----- nvinfo : EIATTR_MERCURY_ISA_VERSION
	.align		4
.L_25:
        /*002c*/ 	.byte	0x03, 0x5f
        /*002e*/ 	.short	0x0101


	//----- nvinfo : EIATTR_INT_WARP_WIDE_INSTR_OFFSETS
	.align		4
        /*0030*/ 	.byte	0x04, 0x31
        /*0032*/ 	.short	(.L_27 - .L_26)


	//   ....[0]....
.L_26:
        /*0034*/ 	.word	0x000004a0


	//   ....[1]....
        /*0038*/ 	.word	0x000004d0


	//   ....[2]....
        /*003c*/ 	.word	0x00000690


	//----- nvinfo : EIATTR_COOP_GROUP_MASK_REGIDS
	.align		4
.L_27:
        /*0040*/ 	.byte	0x04, 0x29
        /*0042*/ 	.short	(.L_29 - .L_28)


	//   ....[0]....
.L_28:
        /*0044*/ 	.word	0xffffffff


	//   ....[1]....
        /*0048*/ 	.word	0xffffffff


	//   ....[2]....
        /*004c*/ 	.word	0xffffffff


	//   ....[3]....
        /*0050*/ 	.word	0xffffffff


	//   ....[4]....
        /*0054*/ 	.word	0xffffffff


	//   ....[5]....
        /*0058*/ 	.word	0xffffffff


	//----- nvinfo : EIATTR_COOP_GROUP_INSTR_OFFSETS
	.align		4
.L_29:
        /*005c*/ 	.byte	0x04, 0x28
        /*005e*/ 	.short	(.L_31 - .L_30)


	//   ....[0]....
.L_30:
        /*0060*/ 	.word	0x00000060


	//   ....[1]....
        /*0064*/ 	.word	0x00000070


	//   ....[2]....
        /*0068*/ 	.word	0x00000130


	//   ....[3]....
        /*006c*/ 	.word	0x000002f0


	//   ....[4]....
        /*0070*/ 	.word	0x00000810


	//   ....[5]....
        /*0074*/ 	.word	0x00001260


	//----- nvinfo : EIATTR_REG_RECONFIG
	.align		4
.L_31:
        /*0078*/ 	.byte	0x01, 0x54
	.zero		2


	//----- nvinfo : EIATTR_SYSCALL_OFFSETS
	.align		4
        /*007c*/ 	.byte	0x04, 0x46
        /*007e*/ 	.short	(.L_33 - .L_32)


	//   ....[0]....
.L_32:
        /*0080*/ 	.word	0x00001420


	//----- nvinfo : EIATTR_MBARRIER_INSTR_OFFSETS
	.align		4
.L_33:
        /*0084*/ 	.byte	0x04, 0x39
        /*0086*/ 	.short	(.L_35 - .L_34)


	//   ....[0]....
.L_34:
        /*0088*/ 	.word	0x00000230
        /*008c*/ 	.word	0x000000ff
        /*0090*/ 	.word	0x00000000
        /*0094*/ 	.short	0x0100
        /*0096*/ 	.byte	0x08
	.zero		1


	//   ....[1]....
        /*0098*/ 	.word	0x00000240
        /*009c*/ 	.word	0x000000ff
        /*00a0*/ 	.word	0x00000028
        /*00a4*/ 	.short	0x0100
        /*00a6*/ 	.byte	0x08
	.zero		1


	//   ....[2]....
        /*00a8*/ 	.word	0x00000250
        /*00ac*/ 	.word	0x000000ff
        /*00b0*/ 	.word	0x00000008
        /*00b4*/ 	.short	0x0100
        /*00b6*/ 	.byte	0x08
	.zero		1


	//   ....[3]....
        /*00b8*/ 	.word	0x00000260
        /*00bc*/ 	.word	0x000000ff
        /*00c0*/ 	.word	0x00000030
        /*00c4*/ 	.short	0x0100
        /*00c6*/ 	.byte	0x08
	.zero		1


	//   ....[4]....
        /*00c8*/ 	.word	0x00000270
        /*00cc*/ 	.word	0x000000ff
        /*00d0*/ 	.word	0x00000010
        /*00d4*/ 	.short	0x0100
        /*00d6*/ 	.byte	0x08
	.zero		1


	//   ....[5]....
        /*00d8*/ 	.word	0x00000280
        /*00dc*/ 	.word	0x000000ff
        /*00e0*/ 	.word	0x00000038
        /*00e4*/ 	.short	0x0100
        /*00e6*/ 	.byte	0x08
	.zero		1


	//   ....[6]....
        /*00e8*/ 	.word	0x00000290
        /*00ec*/ 	.word	0x000000ff
        /*00f0*/ 	.word	0x00000018
        /*00f4*/ 	.short	0x0100
        /*00f6*/ 	.byte	0x08
	.zero		1


	//   ....[7]....
        /*00f8*/ 	.word	0x000002a0
        /*00fc*/ 	.word	0x000000ff
        /*0100*/ 	.word	0x00000040
        /*0104*/ 	.short	0x0100
        /*0106*/ 	.byte	0x08
	.zero		1


	//   ....[8]....
        /*0108*/ 	.word	0x000002b0
        /*010c*/ 	.word	0x000000ff
        /*0110*/ 	.word	0x00000020
        /*0114*/ 	.short	0x0100
        /*0116*/ 	.byte	0x08
	.zero		1


	//   ....[9]....
        /*0118*/ 	.word	0x000002c0
        /*011c*/ 	.word	0x000000ff
        /*0120*/ 	.word	0x00000048
        /*0124*/ 	.short	0x0100
        /*0126*/ 	.byte	0x08
	.zero		1


	//   ....[10]....
        /*0128*/ 	.word	0x00000710
        /*012c*/ 	.word	0x000000ff
        /*0130*/ 	.word	0x00000060
        /*0134*/ 	.short	0x0100
        /*0136*/ 	.byte	0x06
	.zero		1


	//   ....[11]....
        /*0138*/ 	.word	0x000007a0
        /*013c*/ 	.word	0x000000ff
        /*0140*/ 	.word	0x00000068
        /*0144*/ 	.short	0x0100
        /*0146*/ 	.byte	0x06
	.zero		1


	//   ....[12]....
        /*0148*/ 	.word	0x000014e0
        /*014c*/ 	.word	0x00000003
        /*0150*/ 	.word	0x00000000
        /*0154*/ 	.short	0x010a
        /*0156*/ 	.byte	0x3f
	.zero		1


	//   ....[13]....
        /*0158*/ 	.word	0x00001520
        /*015c*/ 	.word	0x00000003
        /*0160*/ 	.word	0x00000000
        /*0164*/ 	.short	0x010a
        /*0166*/ 	.byte	0x3f
	.zero		1


	//   ....[14]....
        /*0168*/ 	.word	0x00001a70
        /*016c*/ 	.word	0x00000005
        /*0170*/ 	.word	0x00000000
        /*0174*/ 	.short	0x010a
        /*0176*/ 	.byte	0x3f
	.zero		1


	//   ....[15]....
        /*0178*/ 	.word	0x00001ab0
        /*017c*/ 	.word	0x00000005
        /*0180*/ 	.word	0x00000000
        /*0184*/ 	.short	0x010a
        /*0186*/ 	.byte	0x3f
	.zero		1


	//   ....[16]....
        /*0188*/ 	.word	0x00001e90
        /*018c*/ 	.word	0x00000005
        /*0190*/ 	.word	0x00000000
        /*0194*/ 	.short	0x0101
        /*0196*/ 	.byte	0x3f
	.zero		1


	//   ....[17]....
        /*0198*/ 	.word	0x000020b0
        /*019c*/ 	.word	0x00000003
        /*01a0*/ 	.word	0x00000000
        /*01a4*/ 	.short	0x0101
        /*01a6*/ 	.byte	0x3f
	.zero		1


	//   ....[18]....
        /*01a8*/ 	.word	0x00007c10
        /*01ac*/ 	.word	0x00000017
        /*01b0*/ 	.word	0x00000028
        /*01b4*/ 	.short	0x010a
        /*01b6*/ 	.byte	0x3f
	.zero		1


	//   ....[19]....
        /*01b8*/ 	.word	0x00007f80
        /*01bc*/ 	.word	0x00000003
        /*01c0*/ 	.word	0x00000068
        /*01c4*/ 	.short	0x0101
        /*01c6*/ 	.byte	0x3f
	.zero		1


	//   ....[20]....
        /*01c8*/ 	.word	0x000086e0
        /*01cc*/ 	.word	0x00000007
        /*01d0*/ 	.word	0x00000000
        /*01d4*/ 	.short	0x010a
        /*01d6*/ 	.byte	0x3f
	.zero		1


	//   ....[21]....
        /*01d8*/ 	.word	0x00008760
        /*01dc*/ 	.word	0x00000008
        /*01e0*/ 	.word	0x00000000
        /*01e4*/ 	.short	0x010a
        /*01e6*/ 	.byte	0x3f
	.zero		1


	//   ....[22]....
        /*01e8*/ 	.word	0x000087f0
        /*01ec*/ 	.word	0x00000009
        /*01f0*/ 	.word	0x00000000
        /*01f4*/ 	.short	0x010a
        /*01f6*/ 	.byte	0x3f
	.zero		1


	//   ....[23]....
        /*01f8*/ 	.word	0x00008880
        /*01fc*/ 	.word	0x00000006
        /*0200*/ 	.word	0x00000000
        /*0204*/ 	.short	0x010a
        /*0206*/ 	.byte	0x3f
	.zero		1


	//   ....[24]....
        /*0208*/ 	.word	0x00008910
        /*020c*/ 	.word	0x00000003
        /*0210*/ 	.word	0x00000000
        /*0214*/ 	.short	0x010a
        /*0216*/ 	.byte	0x3f
	.zero		1


	//   ....[25]....
        /*0218*/ 	.word	0x00008970
        /*021c*/ 	.word	0x00000003
        /*0220*/ 	.word	0x00000000
        /*0224*/ 	.short	0x010a
        /*0226*/ 	.byte	0x3f
	.zero		1


	//   ....[26]....
        /*0228*/ 	.word	0x000089c0
        /*022c*/ 	.word	0x00000005
        /*0230*/ 	.word	0x00000000
        /*0234*/ 	.short	0x010a
        /*0236*/ 	.byte	0x3f
	.zero		1


	//   ....[27]....
        /*0238*/ 	.word	0x00008a90
        /*023c*/ 	.word	0x00000017
        /*0240*/ 	.word	0x00000028
        /*0244*/ 	.short	0x010a
        /*0246*/ 	.byte	0x3f
	.zero		1


	//   ....[28]....
        /*0248*/ 	.word	0x00008b60
        /*024c*/ 	.word	0x00000007
        /*0250*/ 	.word	0x00000000
        /*0254*/ 	.short	0x010a
        /*0256*/ 	.byte	0x3f
	.zero		1


	//   ....[29]....
        /*0258*/ 	.word	0x00008bb0
        /*025c*/ 	.word	0x00000008
        /*0260*/ 	.word	0x00000000
        /*0264*/ 	.short	0x010a
        /*0266*/ 	.byte	0x3f
	.zero		1


	//   ....[30]....
        /*0268*/ 	.word	0x00008c00
        /*026c*/ 	.word	0x00000009
        /*0270*/ 	.word	0x00000000
        /*0274*/ 	.short	0x010a
        /*0276*/ 	.byte	0x3f
	.zero		1


	//   ....[31]....
        /*0278*/ 	.word	0x00008c50
        /*027c*/ 	.word	0x00000006
        /*0280*/ 	.word	0x00000000
        /*0284*/ 	.short	0x010a
        /*0286*/ 	.byte	0x3f
	.zero		1


	//----- nvinfo : EIATTR_NUM_MBARRIERS
	.align		4
.L_35:
        /*0288*/ 	.byte	0x03, 0x38
        /*028a*/ 	.short	0x000c


	//----- nvinfo : EIATTR_EXIT_INSTR_OFFSETS
	.align		4
        /*028c*/ 	.byte	0x04, 0x1c
        /*028e*/ 	.short	(.L_37 - .L_36)


	//   ....[0]....
.L_36:
        /*0290*/ 	.word	0x00000980


	//   ....[1]....
        /*0294*/ 	.word	0x00001190


	//   ....[2]....
        /*0298*/ 	.word	0x00007320


	//   ....[3]....
        /*029c*/ 	.word	0x00007880


	//   ....[4]....
        /*02a0*/ 	.word	0x00008960


	//----- nvinfo : EIATTR_MAX_THREADS
	.align		4
.L_37:
        /*02a4*/ 	.byte	0x04, 0x05
        /*02a6*/ 	.short	(.L_39 - .L_38)
.L_38:
        /*02a8*/ 	.word	0x00000180
        /*02ac*/ 	.word	0x00000001
        /*02b0*/ 	.word	0x00000001


	//----- nvinfo : EIATTR_CRS_STACK_SIZE
	.align		4
.L_39:
        /*02b4*/ 	.byte	0x04, 0x1e
        /*02b6*/ 	.short	(.L_41 - .L_40)
.L_40:
        /*02b8*/ 	.word	0x00000000


	//----- nvinfo : EIATTR_CBANK_PARAM_SIZE
	.align		4
.L_41:
        /*02bc*/ 	.byte	0x03, 0x19
        /*02be*/ 	.short	0x0470


	//----- nvinfo : EIATTR_PARAM_CBANK
	.align		4
        /*02c0*/ 	.byte	0x04, 0x0a
        /*02c2*/ 	.short	(.L_43 - .L_42)
	.align		4
.L_42:
        /*02c4*/ 	.word	index@(.nv.constant0._ZN7cutlass13device_kernelINS_4gemm6kernel13GemmUniversalIN4cute5tupleIJiiiiEEENS1_10collective13CollectiveMmaINS1_34MainloopSm90TmaGmmaWarpSpecializedILi5ENS5_IJNS4_1CILi2EEENSA_ILi1EEESC_EEENS1_35KernelTmaWarpSpecializedCooperativeEEENS5_IJNSA_ILi256EEENSA_ILi64EEENSA_ILi32EEEEEENS_10tfloat32_tENS5_IJlSC_lEEESK_SL_NS4_8TiledMMAINS4_8MMA_AtomIJNS4_4SM904GMMA29MMA_64x64x8_F32TF32TF32_SS_TNILNSP_7ScaleInE1ELSR_1EEEEEENS4_6LayoutISD_NS5_IJSC_NSA_ILi0EEESV_EEEEENS5_IJNS4_10UnderscoreESY_SY_EEEEENS4_13SM90_TMA_LOADENS4_14ComposedLayoutINS4_7SwizzleILi3ELi4ELi3EEENS4_18smem_ptr_flag_bitsILi32EEENSU_INS5_IJNSA_ILi8EEESI_EEENS5_IJSI_SC_EEEEEEEvNS4_8identityENS4_23SM90_TMA_LOAD_MULTICASTES1B_vS1C_EENS_8epilogue10collective6detail29Sm90TmaWarpSpecializedAdapterINS1G_15DefaultEpilogueISK_SL_SL_NS1F_6thread17LinearCombinationISK_Li1EffLNS1K_9ScaleType4KindE0ELNS_15FloatRoundStyleE2ESK_EENS1_15EpilogueDefaultEEEEEvvEEEEvNT_6ParamsE)
        /*02c8*/ 	.short	0x0210
        /*02ca*/ 	.short	0x0470


	//----- nvinfo : EIATTR_SW_WAR
	.align		4
.L_43:
        /*02cc*/ 	.byte	0x04, 0x36
        /*02ce*/ 	.short	(.L_45 - .L_44)
.L_44:
        /*02d0*/ 	.word	0x00000008
.L_45:


//--------------------- .nv.callgraph             --------------------------
	.section	.nv.callgraph,"",@"SHT_CUDA_CALLGRAPH"
	.align	4
	.sectionentsize	8
	.align		4
        /*0000*/ 	.word	0x00000000
	.align		4
        /*0004*/ 	.word	0xffffffff
	.align		4
        /*0008*/ 	.word	index@(_ZN7cutlass13device_kernelINS_4gemm6kernel13GemmUniversalIN4cute5tupleIJiiiiEEENS1_10collective13CollectiveMmaINS1_34MainloopSm90TmaGmmaWarpSpecializedILi5ENS5_IJNS4_1CILi2EEENSA_ILi1EEESC_EEENS1_35KernelTmaWarpSpecializedCooperativeEEENS5_IJNSA_ILi256EEENSA_ILi64EEENSA_ILi32EEEEEENS_10tfloat32_tENS5_IJlSC_lEEESK_SL_NS4_8TiledMMAINS4_8MMA_AtomIJNS4_4SM904GMMA29MMA_64x64x8_F32TF32TF32_SS_TNILNSP_7ScaleInE1ELSR_1EEEEEENS4_6LayoutISD_NS5_IJSC_NSA_ILi0EEESV_EEEEENS5_IJNS4_10UnderscoreESY_SY_EEEEENS4_13SM90_TMA_LOADENS4_14ComposedLayoutINS4_7SwizzleILi3ELi4ELi3EEENS4_18smem_ptr_flag_bitsILi32EEENSU_INS5_IJNSA_ILi8EEESI_EEENS5_IJSI_SC_EEEEEEEvNS4_8identityENS4_23SM90_TMA_LOAD_MULTICASTES1B_vS1C_EENS_8epilogue10collective6detail29Sm90TmaWarpSpecializedAdapterINS1G_15DefaultEpilogueISK_SL_SL_NS1F_6thread17LinearCombinationISK_Li1EffLNS1K_9ScaleType4KindE0ELNS_15FloatRoundStyleE2ESK_EENS1_15EpilogueDefaultEEEEEvvEEEEvNT_6ParamsE)
	.align		4
        /*000c*/ 	.word	index@(__assertfail)
	.align		4
        /*0010*/ 	.word	0x00000000
	.align		4
        /*0014*/ 	.word	0xfffffffe
	.align		4
        /*0018*/ 	.word	0x00000000
	.align		4
        /*001c*/ 	.word	0xfffffffd
	.align		4
        /*0020*/ 	.word	0x00000000
	.align		4
        /*0024*/ 	.word	0xfffffffc


//--------------------- .nv.constant4             --------------------------
	.section	.nv.constant4,"a",@progbits
	.align	8
	.align		8
.nv.constant4:
        /*0000*/ 	.dword	__assertfail
	.align		8
        /*0008*/ 	.dword	__unnamed_1
	.align		8
        /*0010*/ 	.dword	_ZN39_INTERNAL_3615245a_4_k_cu_bb38897f_67254cuda3std3__45__cpo5beginE
	.align		8
        /*0018*/ 	.dword	_ZN39_INTERNAL_3615245a_4_k_cu_bb38897f_67254cuda3std3__45__cpo3endE
	.align		8
        /*0020*/ 	.dword	_ZN39_INTERNAL_3615245a_4_k_cu_bb38897f_67254cuda3std3__45__cpo6cbeginE
	.align		8
        /*0028*/ 	.dword	_ZN39_INTERNAL_3615245a_4_k_cu_bb38897f_67254cuda3std3__45__cpo4cendE
	.align		8
        /*0030*/ 	.dword	_ZN39_INTERNAL_3615245a_4_k_cu_bb38897f_67254cuda3std3__441_GLOBAL__N__3615245a_4_k_cu_bb38897f_67256ignoreE
	.align		8
        /*0038*/ 	.dword	_ZN39_INTERNAL_3615245a_4_k_cu_bb38897f_67254cuda3std3__419piecewise_constructE
	.align		8
        /*0040*/ 	.dword	_ZN39_INTERNAL_3615245a_4_k_cu_bb38897f_67254cuda3std3__48in_placeE
	.align		8
        /*0048*/ 	.dword	_ZN39_INTERNAL_3615245a_4_k_cu_bb38897f_67254cuda3std6ranges3__45__cpo4swapE
	.align		8
        /*0050*/ 	.dword	_ZN39_INTERNAL_3615245a_4_k_cu_bb38897f_67254cuda3std6ranges3__45__cpo9iter_moveE
	.align		8
        /*0058*/ 	.dword	_ZN39_INTERNAL_3615245a_4_k_cu_bb38897f_67254cute7productE
	.align		8
        /*0060*/ 	.dword	_ZN39_INTERNAL_3615245a_4_k_cu_bb38897f_67254cute1_E
	.align		8
        /*0068*/ 	.dword	$str$22
	.align		8
        /*0070*/ 	.dword	$str$23


//--------------------- .text._ZN7cutlass13device_kernelINS_4gemm6kernel13GemmUniversalIN4cute5tupleIJiiiiEEENS1_10collective13CollectiveMmaINS1_34MainloopSm90TmaGmmaWarpSpecializedILi5ENS5_IJNS4_1CILi2EEENSA_ILi1EEESC_EEENS1_35KernelTmaWarpSpecializedCooperativeEEENS5_IJNSA_ILi256EEENSA_ILi64EEENSA_ILi32EEEEEENS_10tfloat32_tENS5_IJlSC_lEEESK_SL_NS4_8TiledMMAINS4_8MMA_AtomIJNS4_4SM904GMMA29MMA_64x64x8_F32TF32TF32_SS_TNILNSP_7ScaleInE1ELSR_1EEEEEENS4_6LayoutISD_NS5_IJSC_NSA_ILi0EEESV_EEEEENS5_IJNS4_10UnderscoreESY_SY_EEEEENS4_13SM90_TMA_LOADENS4_14ComposedLayoutINS4_7SwizzleILi3ELi4ELi3EEENS4_18smem_ptr_flag_bitsILi32EEENSU_INS5_IJNSA_ILi8EEESI_EEENS5_IJSI_SC_EEEEEEEvNS4_8identityENS4_23SM90_TMA_LOAD_MULTICASTES1B_vS1C_EENS_8epilogue10collective6detail29Sm90TmaWarpSpecializedAdapterINS1G_15DefaultEpilogueISK_SL_SL_NS1F_6thread17LinearCombinationISK_Li1EffLNS1K_9ScaleType4KindE0ELNS_15FloatRoundStyleE2ESK_EENS1_15EpilogueDefaultEEEEEvvEEEEvNT_6ParamsE --------------------------
	.section	.text._ZN7cutlass13device_kernelINS_4gemm6kernel13GemmUniversalIN4cute5tupleIJiiiiEEENS1_10collective13CollectiveMmaINS1_34MainloopSm90TmaGmmaWarpSpecializedILi5ENS5_IJNS4_1CILi2EEENSA_ILi1EEESC_EEENS1_35KernelTmaWarpSpecializedCooperativeEEENS5_IJNSA_ILi256EEENSA_ILi64EEENSA_ILi32EEEEEENS_10tfloat32_tENS5_IJlSC_lEEESK_SL_NS4_8TiledMMAINS4_8MMA_AtomIJNS4_4SM904GMMA29MMA_64x64x8_F32TF32TF32_SS_TNILNSP_7ScaleInE1ELSR_1EEEEEENS4_6LayoutISD_NS5_IJSC_NSA_ILi0EEESV_EEEEENS5_IJNS4_10UnderscoreESY_SY_EEEEENS4_13SM90_TMA_LOADENS4_14ComposedLayoutINS4_7SwizzleILi3ELi4ELi3EEENS4_18smem_ptr_flag_bitsILi32EEENSU_INS5_IJNSA_ILi8EEESI_EEENS5_IJSI_SC_EEEEEEEvNS4_8identityENS4_23SM90_TMA_LOAD_MULTICASTES1B_vS1C_EENS_8epilogue10collective6detail29Sm90TmaWarpSpecializedAdapterINS1G_15DefaultEpilogueISK_SL_SL_NS1F_6thread17LinearCombinationISK_Li1EffLNS1K_9ScaleType4KindE0ELNS_15FloatRoundStyleE2ESK_EENS1_15EpilogueDefaultEEEEEvvEEEEvNT_6ParamsE,"ax",@progbits
	.align	128
.text._ZN7cutlass13device_kernelINS_4gemm6kernel13GemmUniversalIN4cute5tupleIJiiiiEEENS1_10collective13CollectiveMmaINS1_34MainloopSm90TmaGmmaWarpSpecializedILi5ENS5_IJNS4_1CILi2EEENSA_ILi1EEESC_EEENS1_35KernelTmaWarpSpecializedCooperativeEEENS5_IJNSA_ILi256EEENSA_ILi64EEENSA_ILi32EEEEEENS_10tfloat32_tENS5_IJlSC_lEEESK_SL_NS4_8TiledMMAINS4_8MMA_AtomIJNS4_4SM904GMMA29MMA_64x64x8_F32TF32TF32_SS_TNILNSP_7ScaleInE1ELSR_1EEEEEENS4_6LayoutISD_NS5_IJSC_NSA_ILi0EEESV_EEEEENS5_IJNS4_10UnderscoreESY_SY_EEEEENS4_13SM90_TMA_LOADENS4_14ComposedLayoutINS4_7SwizzleILi3ELi4ELi3EEENS4_18smem_ptr_flag_bitsILi32EEENSU_INS5_IJNSA_ILi8EEESI_EEENS5_IJSI_SC_EEEEEEEvNS4_8identityENS4_23SM90_TMA_LOAD_MULTICASTES1B_vS1C_EENS_8epilogue10collective6detail29Sm90TmaWarpSpecializedAdapterINS1G_15DefaultEpilogueISK_SL_SL_NS1F_6thread17LinearCombinationISK_Li1EffLNS1K_9ScaleType4KindE0ELNS_15FloatRoundStyleE2ESK_EENS1_15EpilogueDefaultEEEEEvvEEEEvNT_6ParamsE:
        .type           _ZN7cutlass13device_kernelINS_4gemm6kernel13GemmUniversalIN4cute5tupleIJiiiiEEENS1_10collective13CollectiveMmaINS1_34MainloopSm90TmaGmmaWarpSpecializedILi5ENS5_IJNS4_1CILi2EEENSA_ILi1EEESC_EEENS1_35KernelTmaWarpSpecializedCooperativeEEENS5_IJNSA_ILi256EEENSA_ILi64EEENSA_ILi32EEEEEENS_10tfloat32_tENS5_IJlSC_lEEESK_SL_NS4_8TiledMMAINS4_8MMA_AtomIJNS4_4SM904GMMA29MMA_64x64x8_F32TF32TF32_SS_TNILNSP_7ScaleInE1ELSR_1EEEEEENS4_6LayoutISD_NS5_IJSC_NSA_ILi0EEESV_EEEEENS5_IJNS4_10UnderscoreESY_SY_EEEEENS4_13SM90_TMA_LOADENS4_14ComposedLayoutINS4_7SwizzleILi3ELi4ELi3EEENS4_18smem_ptr_flag_bitsILi32EEENSU_INS5_IJNSA_ILi8EEESI_EEENS5_IJSI_SC_EEEEEEEvNS4_8identityENS4_23SM90_TMA_LOAD_MULTICASTES1B_vS1C_EENS_8epilogue10collective6detail29Sm90TmaWarpSpecializedAdapterINS1G_15DefaultEpilogueISK_SL_SL_NS1F_6thread17LinearCombinationISK_Li1EffLNS1K_9ScaleType4KindE0ELNS_15FloatRoundStyleE2ESK_EENS1_15EpilogueDefaultEEEEEvvEEEEvNT_6ParamsE,@function
        .size           _ZN7cutlass13device_kernelINS_4gemm6kernel13GemmUniversalIN4cute5tupleIJiiiiEEENS1_10collective13CollectiveMmaINS1_34MainloopSm90TmaGmmaWarpSpecializedILi5ENS5_IJNS4_1CILi2EEENSA_ILi1EEESC_EEENS1_35KernelTmaWarpSpecializedCooperativeEEENS5_IJNSA_ILi256EEENSA_ILi64EEENSA_ILi32EEEEEENS_10tfloat32_tENS5_IJlSC_lEEESK_SL_NS4_8TiledMMAINS4_8MMA_AtomIJNS4_4SM904GMMA29MMA_64x64x8_F32TF32TF32_SS_TNILNSP_7ScaleInE1ELSR_1EEEEEENS4_6LayoutISD_NS5_IJSC_NSA_ILi0EEESV_EEEEENS5_IJNS4_10UnderscoreESY_SY_EEEEENS4_13SM90_TMA_LOADENS4_14ComposedLayoutINS4_7SwizzleILi3ELi4ELi3EEENS4_18smem_ptr_flag_bitsILi32EEENSU_INS5_IJNSA_ILi8EEESI_EEENS5_IJSI_SC_EEEEEEEvNS4_8identityENS4_23SM90_TMA_LOAD_MULTICASTES1B_vS1C_EENS_8epilogue10collective6detail29Sm90TmaWarpSpecializedAdapterINS1G_15DefaultEpilogueISK_SL_SL_NS1F_6thread17LinearCombinationISK_Li1EffLNS1K_9ScaleType4KindE0ELNS_15FloatRoundStyleE2ESK_EENS1_15EpilogueDefaultEEEEEvvEEEEvNT_6ParamsE,(.L_x_199 - _ZN7cutlass13device_kernelINS_4gemm6kernel13GemmUniversalIN4cute5tupleIJiiiiEEENS1_10collective13CollectiveMmaINS1_34MainloopSm90TmaGmmaWarpSpecializedILi5ENS5_IJNS4_1CILi2EEENSA_ILi1EEESC_EEENS1_35KernelTmaWarpSpecializedCooperativeEEENS5_IJNSA_ILi256EEENSA_ILi64EEENSA_ILi32EEEEEENS_10tfloat32_tENS5_IJlSC_lEEESK_SL_NS4_8TiledMMAINS4_8MMA_AtomIJNS4_4SM904GMMA29MMA_64x64x8_F32TF32TF32_SS_TNILNSP_7ScaleInE1ELSR_1EEEEEENS4_6LayoutISD_NS5_IJSC_NSA_ILi0EEESV_EEEEENS5_IJNS4_10UnderscoreESY_SY_EEEEENS4_13SM90_TMA_LOADENS4_14ComposedLayoutINS4_7SwizzleILi3ELi4ELi3EEENS4_18smem_ptr_flag_bitsILi32EEENSU_INS5_IJNSA_ILi8EEESI_EEENS5_IJSI_SC_EEEEEEEvNS4_8identityENS4_23SM90_TMA_LOAD_MULTICASTES1B_vS1C_EENS_8epilogue10collective6detail29Sm90TmaWarpSpecializedAdapterINS1G_15DefaultEpilogueISK_SL_SL_NS1F_6thread17LinearCombinationISK_Li1EffLNS1K_9ScaleType4KindE0ELNS_15FloatRoundStyleE2ESK_EENS1_15EpilogueDefaultEEEEEvvEEEEvNT_6ParamsE)
        .other          _ZN7cutlass13device_kernelINS_4gemm6kernel13GemmUniversalIN4cute5tupleIJiiiiEEENS1_10collective13CollectiveMmaINS1_34MainloopSm90TmaGmmaWarpSpecializedILi5ENS5_IJNS4_1CILi2EEENSA_ILi1EEESC_EEENS1_35KernelTmaWarpSpecializedCooperativeEEENS5_IJNSA_ILi256EEENSA_ILi64EEENSA_ILi32EEEEEENS_10tfloat32_tENS5_IJlSC_lEEESK_SL_NS4_8TiledMMAINS4_8MMA_AtomIJNS4_4SM904GMMA29MMA_64x64x8_F32TF32TF32_SS_TNILNSP_7ScaleInE1ELSR_1EEEEEENS4_6LayoutISD_NS5_IJSC_NSA_ILi0EEESV_EEEEENS5_IJNS4_10UnderscoreESY_SY_EEEEENS4_13SM90_TMA_LOADENS4_14ComposedLayoutINS4_7SwizzleILi3ELi4ELi3EEENS4_18smem_ptr_flag_bitsILi32EEENSU_INS5_IJNSA_ILi8EEESI_EEENS5_IJSI_SC_EEEEEEEvNS4_8identityENS4_23SM90_TMA_LOAD_MULTICASTES1B_vS1C_EENS_8epilogue10collective6detail29Sm90TmaWarpSpecializedAdapterINS1G_15DefaultEpilogueISK_SL_SL_NS1F_6thread17LinearCombinationISK_Li1EffLNS1K_9ScaleType4KindE0ELNS_15FloatRoundStyleE2ESK_EENS1_15EpilogueDefaultEEEEEvvEEEEvNT_6ParamsE,@"STO_CUDA_ENTRY STV_DEFAULT"
_ZN7cutlass13device_kernelINS_4gemm6kernel13GemmUniversalIN4cute5tupleIJiiiiEEENS1_10collective13CollectiveMmaINS1_34MainloopSm90TmaGmmaWarpSpecializedILi5ENS5_IJNS4_1CILi2EEENSA_ILi1EEESC_EEENS1_35KernelTmaWarpSpecializedCooperativeEEENS5_IJNSA_ILi256EEENSA_ILi64EEENSA_ILi32EEEEEENS_10tfloat32_tENS5_IJlSC_lEEESK_SL_NS4_8TiledMMAINS4_8MMA_AtomIJNS4_4SM904GMMA29MMA_64x64x8_F32TF32TF32_SS_TNILNSP_7ScaleInE1ELSR_1EEEEEENS4_6LayoutISD_NS5_IJSC_NSA_ILi0EEESV_EEEEENS5_IJNS4_10UnderscoreESY_SY_EEEEENS4_13SM90_TMA_LOADENS4_14ComposedLayoutINS4_7SwizzleILi3ELi4ELi3EEENS4_18smem_ptr_flag_bitsILi32EEENSU_INS5_IJNSA_ILi8EEESI_EEENS5_IJSI_SC_EEEEEEEvNS4_8identityENS4_23SM90_TMA_LOAD_MULTICASTES1B_vS1C_EENS_8epilogue10collective6detail29Sm90TmaWarpSpecializedAdapterINS1G_15DefaultEpilogueISK_SL_SL_NS1F_6thread17LinearCombinationISK_Li1EffLNS1K_9ScaleType4KindE0ELNS_15FloatRoundStyleE2ESK_EENS1_15EpilogueDefaultEEEEEvvEEEEvNT_6ParamsE:
[----:B------:R-:W0:Y:S01]  /*0000*/  LDC R1, c[0x0][0x28] ;  /* 0x00000a00ff017b82 */ /* 0x000e220000000800 */
[----:B------:R-:W1:Y:S01]  /*0010*/  S2R R18, SR_TID.X ;  /* 0x0000000000127919 */ /* 0x000e620000002100 */
[----:B------:R-:W-:Y:S01]  /*0020*/  ELECT P0, URZ, PT ;  /* 0x00000000003f782f */ /* 0x000fe20003800000 */
[----:B------:R-:W-:Y:S01]  /*0030*/  BSSY B0, `(.L_x_0) ;  /* 0x000000f000007945 */ /* 0x000fe20003800000 */
[--C-:B-1----:R-:W-:Y:S02]  /*0040*/  SHF.R.U32.HI R0, RZ, 0x5, R18.reuse ;  /* 0x00000005ff007819 */ /* 0x102fe40000011612 */
[----:B------:R-:W-:-:S03]  /*0050*/  SHF.R.U32.HI R3, RZ, 0x7, R18 ;  /* 0x00000007ff037819 */ /* 0x000fc60000011612 */
[----:B------:R-:W1:Y:S04]  /*0060*/  SHFL.IDX PT, R2, R0, RZ, 0x1f ;  /* 0x00001fff00027589 */ /* 0x000e6800000e0000 */
[----:B------:R2:W3:Y:S01]  /*0070*/  SHFL.IDX PT, R5, R3, RZ, 0x1f ;  /* 0x00001fff03057589 */ /* 0x0004e200000e0000 */
[----:B-1----:R-:W-:-:S13]  /*0080*/  ISETP.NE.OR P0, PT, R2, RZ, !P0 ;  /* 0x000000ff0200720c */ /* 0x002fda0004705670 */
[----:B0-23--:R-:W-:Y:S05]  /*0090*/  @P0 BRA `(.L_x_1) ;  /* 0x0000000000200947 */ /* 0x00dfea0003800000 */
[----:B------:R-:W-:Y:S02]  /*00a0*/  ULDC.64 UR4, c[0x0][0x198] ;  /* 0x0000660000047ab9 */ /* 0x000fe40000000a00 */
[----:B------:R-:W-:Y:S02]  /*00b0*/  UIADD3 UR6, UP0, UR4, 0xf0, URZ ;  /* 0x000000f004067890 */ /* 0x000fe4000ff1e03f */
[----:B------:R-:W-:Y:S02]  /*00c0*/  UIADD3 UR4, UP1, UR4, 0x1f0, URZ ;  /* 0x000001f004047890 */ /* 0x000fe4000ff3e03f */
[----:B------:R-:W-:Y:S02]  /*00d0*/  UIADD3.X UR7, URZ, UR5, URZ, UP0, !UPT ;  /* 0x000000053f077290 */ /* 0x000fe400087fe43f */
[----:B------:R-:W-:-:S07]  /*00e0*/  UIADD3.X UR5, URZ, UR5, URZ, UP1, !UPT ;  /* 0x000000053f057290 */ /* 0x000fce0008ffe43f */
[----:B------:R0:W-:Y:S02]  /*00f0*/  UTMACCTL.PF [UR6] ;  /* 0x00000000060079b9 */ /* 0x0001e40008040000 */
[----:B------:R0:W-:Y:S02]  /*0100*/  UTMACCTL.PF [UR4] ;  /* 0x00000000040079b9 */ /* 0x0001e40008040000 */
[----:B0-----:R-:W-:Y:S01]  /*0110*/  NOP ;  /* 0x0000000000007918 */ /* 0x001fe20000000000 */
.L_x_1:
[----:B------:R-:W-:Y:S05]  /*0120*/  BSYNC B0 ;  /* 0x0000000000007941 */ /* 0x000fea0003800000 */
.L_x_0:
[----:B------:R-:W0:Y:S02]  /*0130*/  SHFL.IDX PT, R3, R0, RZ, 0x1f ;  /* 0x00001fff00037589 */ /* 0x000e2400000e0000 */
[----:B0-----:R-:W-:-:S13]  /*0140*/  ISETP.NE.AND P0, PT, R3, RZ, PT ;  /* 0x000000ff0300720c */ /* 0x001fda0003f05270 */
[----:B------:R-:W-:Y:S05]  /*0150*/  @P0 BRA `(.L_x_2) ;  /* 0x0000000000600947 */ /* 0x000fea0003800000 */
[----:B------:R-:W0:Y:S01]  /*0160*/  S2UR UR8, SR_CgaCtaId ;  /* 0x00000000000879c3 */ /* 0x000e220000008800 */
[----:B------:R-:W-:Y:S01]  /*0170*/  UMOV UR4, 0x400 ;  /* 0x0000040000047882 */ /* 0x000fe20000000000 */
[----:B------:R-:W-:Y:S01]  /*0180*/  UMOV UR5, 0x1 ;  /* 0x0000000100057882 */ /* 0x000fe20000000000 */
[----:B------:R-:W-:Y:S01]  /*0190*/  UMOV UR6, 0x4 ;  /* 0x0000000400067882 */ /* 0x000fe20000000000 */
[----:B------:R-:W-:Y:S01]  /*01a0*/  ELECT P0, URZ, PT ;  /* 0x00000000003f782f */ /* 0x000fe20003800000 */
[----:B------:R-:W-:-:S04]  /*01b0*/  UIADD3 UR6, -UR6, 0x100000, URZ ;  /* 0x0010000006067890 */ /* 0x000fc8000fffe13f */
[----:B------:R-:W-:Y:S02]  /*01c0*/  USHF.L.U32 UR7, UR6, 0xb, URZ ;  /* 0x0000000b06077899 */ /* 0x000fe4000800063f */
[----:B------:R-:W-:Y:S02]  /*01d0*/  USHF.L.U32 UR6, UR6, 0x1, URZ ;  /* 0x0000000106067899 */ /* 0x000fe4000800063f */
[----:B0-----:R-:W-:Y:S02]  /*01e0*/  ULEA UR8, UR8, UR4, 0x18 ;  /* 0x0000000408087291 */ /* 0x001fe4000f8ec03f */
[----:B------:R-:W-:-:S04]  /*01f0*/  UIADD3 UR4, -UR5, 0x100000, URZ ;  /* 0x0010000005047890 */ /* 0x000fc8000fffe13f */
[----:B------:R-:W-:Y:S02]  /*0200*/  USHF.L.U32 UR5, UR4, 0xb, URZ ;  /* 0x0000000b04057899 */ /* 0x000fe4000800063f */
[----:B------:R-:W-:Y:S01]  /*0210*/  USHF.L.U32 UR4, UR4, 0x1, URZ ;  /* 0x0000000104047899 */ /* 0x000fe2000800063f */
[----:B------:R-:W0:Y:S11]  /*0220*/  FENCE.VIEW.ASYNC.S ;  /* 0x00000000000073c6 */ /* 0x000e360000000000 */
[----:B0-----:R0:W1:Y:S01]  /*0230*/  SYNCS.EXCH.64 URZ, [UR8], UR4 ;  /* 0x00000004083f75b2 */ /* 0x0010620008000100 */
[----:B------:R0:W2:Y:S01]  /*0240*/  SYNCS.EXCH.64 URZ, [UR8+0x28], UR6 ;  /* 0x00002806083f75b2 */ /* 0x0000a20008000100 */
[----:B------:R0:W3:Y:S01]  /*0250*/  SYNCS.EXCH.64 URZ, [UR8+0x8], UR4 ;  /* 0x00000804083f75b2 */ /* 0x0000e20008000100 */
[----:B------:R0:W4:Y:S01]  /*0260*/  SYNCS.EXCH.64 URZ, [UR8+0x30], UR6 ;  /* 0x00003006083f75b2 */ /* 0x0001220008000100 */
[----:B------:R0:W0:Y:S01]  /*0270*/  SYNCS.EXCH.64 URZ, [UR8+0x10], UR4 ;  /* 0x00001004083f75b2 */ /* 0x0000220008000100 */
[----:B------:R0:W0:Y:S01]  /*0280*/  SYNCS.EXCH.64 URZ, [UR8+0x38], UR6 ;  /* 0x00003806083f75b2 */ /* 0x0000220008000100 */
[----:B------:R0:W0:Y:S01]  /*0290*/  SYNCS.EXCH.64 URZ, [UR8+0x18], UR4 ;  /* 0x00001804083f75b2 */ /* 0x0000220008000100 */
[----:B------:R0:W0:Y:S01]  /*02a0*/  SYNCS.EXCH.64 URZ, [UR8+0x40], UR6 ;  /* 0x00004006083f75b2 */ /* 0x0000220008000100 */
[----:B------:R0:W0:Y:S01]  /*02b0*/  SYNCS.EXCH.64 URZ, [UR8+0x20], UR4 ;  /* 0x00002004083f75b2 */ /* 0x0000220008000100 */
[----:B------:R0:W0:Y:S01]  /*02c0*/  SYNCS.EXCH.64 URZ, [UR8+0x48], UR6 ;  /* 0x00004806083f75b2 */ /* 0x0000220008000100 */
[----:B------:R-:W-:Y:S01]  /*02d0*/  NOP ;  /* 0x0000000000007918 */ /* 0x000fe20000000000 */
.L_x_2:
[----:B------:R-:W-:Y:S01]  /*02e0*/  SHF.R.S32.HI R7, RZ, 0x1f, R18 ;  /* 0x0000001fff077819 */ /* 0x000fe20000011412 */
[----:B------:R-:W5:Y:S01]  /*02f0*/  SHFL.IDX PT, R0, R0, RZ, 0x1f ;  /* 0x00001fff00007589 */ /* 0x000f6200000e0000 */
[----:B0-----:R-:W0:Y:S01]  /*0300*/  S2UR UR8, SR_CTAID.X ;  /* 0x00000000000879c3 */ /* 0x001e220000002500 */
[----:B------:R-:W-:Y:S02]  /*0310*/  ELECT P0, URZ, PT ;  /* 0x00000000003f782f */ /* 0x000fe40003800000 */
[----:B------:R-:W-:Y:S01]  /*0320*/  LEA.HI R7, R7, R18, RZ, 0x7 ;  /* 0x0000001207077211 */ /* 0x000fe200078f38ff */
[----:B------:R-:W1:Y:S01]  /*0330*/  S2R R4, SR_CTAID.Y ;  /* 0x0000000000047919 */ /* 0x000e620000002600 */
[----:B------:R-:W-:Y:S01]  /*0340*/  SHF.R.S32.HI R8, RZ, 0x1f, R3 ;  /* 0x0000001fff087819 */ /* 0x000fe20000011403 */
[----:B------:R-:W-:Y:S01]  /*0350*/  ULDC UR4, c[0x0][0x150] ;  /* 0x0000540000047ab9 */ /* 0x000fe20000000800 */
[----:B------:R-:W-:Y:S01]  /*0360*/  LOP3.LUT R7, R7, 0xffffff80, RZ, 0xc0, !PT ;  /* 0xffffff8007077812 */ /* 0x000fe200078ec0ff */
[----:B------:R-:W-:Y:S01]  /*0370*/  NOP ;  /* 0x0000000000007918 */ /* 0x000fe20000000000 */
[----:B------:R-:W-:Y:S01]  /*0380*/  LEA.HI R8, R8, R3, RZ, 0x2 ;  /* 0x0000000308087211 */ /* 0x000fe200078f10ff */
[----:B------:R-:W2:Y:S01]  /*0390*/  LDC R10, c[0x0][0x144] ;  /* 0x00005100ff0a7b82 */ /* 0x000ea20000000800 */
[----:B------:R-:W-:Y:S01]  /*03a0*/  NOP ;  /* 0x0000000000007918 */ /* 0x000fe20000000000 */
[----:B------:R-:W-:Y:S01]  /*03b0*/  IMAD.IADD R6, R18, 0x1, -R7 ;  /* 0x0000000112067824 */ /* 0x000fe200078e0a07 */
[----:B------:R-:W-:Y:S01]  /*03c0*/  LOP3.LUT R8, R8, 0x3ffffffc, RZ, 0xc0, !PT ;  /* 0x3ffffffc08087812 */ /* 0x000fe200078ec0ff */
[----:B------:R-:W-:Y:S01]  /*03d0*/  IMAD.MOV.U32 R23, RZ, RZ, 0x1 ;  /* 0x00000001ff177424 */ /* 0x000fe200078e00ff */
[----:B------:R-:W-:-:S02]  /*03e0*/  ISETP.NE.AND P3, PT, R5, RZ, PT ;  /* 0x000000ff0500720c */ /* 0x000fc40003f65270 */
[----:B------:R-:W-:Y:S01]  /*03f0*/  SHF.R.S32.HI R7, RZ, 0x1f, R6 ;  /* 0x0000001fff077819 */ /* 0x000fe20000011406 */
[----:B------:R-:W-:Y:S01]  /*0400*/  IMAD.IADD R8, R3, 0x1, -R8 ;  /* 0x0000000103087824 */ /* 0x000fe200078e0a08 */
[----:B------:R-:W3:Y:S02]  /*0410*/  LDC R13, c[0x0][0x140] ;  /* 0x00005000ff0d7b82 */ /* 0x000ee40000000800 */
[----:B------:R-:W-:Y:S02]  /*0420*/  LEA.HI R7, R7, R6, RZ, 0x3 ;  /* 0x0000000607077211 */ /* 0x000fe400078f18ff */
[----:B-----5:R-:W-:Y:S02]  /*0430*/  ISETP.NE.OR P0, PT, R0, RZ, !P0 ;  /* 0x000000ff0000720c */ /* 0x020fe40004705670 */
[--C-:B------:R-:W-:Y:S02]  /*0440*/  SHF.R.S32.HI R0, RZ, 0x3, R7.reuse ;  /* 0x00000003ff007819 */ /* 0x100fe40000011407 */
[----:B------:R-:W-:-:S02]  /*0450*/  SHF.R.S32.HI R7, RZ, 0x1f, R7 ;  /* 0x0000001fff077819 */ /* 0x000fc40000011407 */
[----:B0-----:R-:W-:Y:S02]  /*0460*/  I2FP.F32.U32 R9, UR8 ;  /* 0x0000000800097c45 */ /* 0x001fe40008201000 */
[----:B------:R-:W-:-:S03]  /*0470*/  LEA.HI R7, R7, R0, RZ, 0x2 ;  /* 0x0000000007077211 */ /* 0x000fc600078f10ff */
[----:B------:R-:W-:Y:S01]  /*0480*/  FMUL R9, R9, UR4 ;  /* 0x0000000409097c20 */ /* 0x000fe20008400000 */
[----:B------:R-:W-:Y:S01]  /*0490*/  LOP3.LUT R7, R7, 0xfffffffc, RZ, 0xc0, !PT ;  /* 0xfffffffc07077812 */ /* 0x000fe200078ec0ff */
[----:B------:R-:W-:Y:S01]  /*04a0*/  VOTEU.ALL UP0, P0 ;  /* 0x00000000003f7886 */ /* 0x000fe20000000000 */
[----:B-1----:R-:W-:Y:S01]  /*04b0*/  I2FP.F32.U32 R3, R4 ;  /* 0x0000000400037245 */ /* 0x002fe20000201000 */
[----:B------:R-:W-:Y:S01]  /*04c0*/  ULDC UR4, c[0x0][0x154] ;  /* 0x0000550000047ab9 */ /* 0x000fe20000000800 */
[----:B------:R-:W-:Y:S01]  /*04d0*/  VOTEU.ALL UP1, P0 ;  /* 0x00000000003f7886 */ /* 0x000fe20000020000 */
[----:B------:R-:W0:Y:S01]  /*04e0*/  F2I.U32.TRUNC.NTZ R9, R9 ;  /* 0x0000000900097305 */ /* 0x000e22000020f000 */
[----:B------:R-:W-:Y:S01]  /*04f0*/  IMAD.IADD R7, R0, 0x1, -R7 ;  /* 0x0000000100077824 */ /* 0x000fe200078e0a07 */
[----:B------:R-:W1:Y:S01]  /*0500*/  @!UP0 S2UR UR7, SR_CgaCtaId ;  /* 0x00000000000789c3 */ /* 0x000e620000008800 */
[----:B------:R-:W-:Y:S01]  /*0510*/  FMUL R12, R3, UR4 ;  /* 0x00000004030c7c20 */ /* 0x000fe20008400000 */
[----:B------:R-:W-:Y:S01]  /*0520*/  UMOV UR4, 0x20 ;  /* 0x0000002000047882 */ /* 0x000fe20000000000 */
[----:B------:R-:W-:Y:S01]  /*0530*/  IMAD R8, R8, 0x4, R7 ;  /* 0x0000000408087824 */ /* 0x000fe200078e0207 */
[----:B------:R-:W-:Y:S01]  /*0540*/  @!UP0 UMOV UR6, 0x400 ;  /* 0x0000040000068882 */ /* 0x000fe20000000000 */
[----:B------:R-:W-:-:S04]  /*0550*/  @!UP0 UIADD3 UR4, -UR4, 0x100000, URZ ;  /* 0x0010000004048890 */ /* 0x000fc8000fffe13f */
[----:B------:R-:W-:Y:S02]  /*0560*/  @!UP0 USHF.L.U32 UR5, UR4, 0xb, URZ ;  /* 0x0000000b04058899 */ /* 0x000fe4000800063f */
[----:B------:R-:W-:Y:S01]  /*0570*/  @!UP0 USHF.L.U32 UR4, UR4, 0x1, URZ ;  /* 0x0000000104048899 */ /* 0x000fe2000800063f */
[----:B---3--:R-:W-:Y:S01]  /*0580*/  ISETP.EQ.U32.AND P2, PT, R13, 0x1, PT ;  /* 0x000000010d00780c */ /* 0x008fe20003f42070 */
[----:B------:R-:W3:Y:S01]  /*0590*/  F2I.U32.TRUNC.NTZ R12, R12 ;  /* 0x0000000c000c7305 */ /* 0x000ee2000020f000 */
[----:B------:R-:W-:Y:S01]  /*05a0*/  LEA.HI R0, R8, R8, RZ, 0x1 ;  /* 0x0000000808007211 */ /* 0x000fe200078f08ff */
[----:B------:R-:W5:Y:S03]  /*05b0*/  LDC R7, c[0x0][0x148] ;  /* 0x00005200ff077b82 */ /* 0x000f660000000800 */
[----:B------:R-:W-:Y:S01]  /*05c0*/  LOP3.LUT R11, R0, 0xfffffffe, RZ, 0xc0, !PT ;  /* 0xfffffffe000b7812 */ /* 0x000fe200078ec0ff */
[----:B0-----:R-:W-:Y:S01]  /*05d0*/  IMAD.MOV R15, RZ, RZ, -R9 ;  /* 0x000000ffff0f7224 */ /* 0x001fe200078e0a09 */
[----:B------:R-:W-:-:S03]  /*05e0*/  SHF.R.S32.HI R9, RZ, 0x1f, R2 ;  /* 0x0000001fff097819 */ /* 0x000fc60000011402 */
[----:B--2---:R-:W-:Y:S01]  /*05f0*/  IMAD R3, R10, R15, UR8 ;  /* 0x000000080a037e24 */ /* 0x004fe2000f8e020f */
[----:B------:R-:W-:Y:S01]  /*0600*/  LEA.HI R9, R9, R2, RZ, 0x2 ;  /* 0x0000000209097211 */ /* 0x000fe200078f10ff */
[C---:B------:R-:W-:Y:S02]  /*0610*/  IMAD.IADD R0, R8.reuse, 0x1, -R11 ;  /* 0x0000000108007824 */ /* 0x040fe400078e0a0b */
[----:B------:R-:W-:Y:S01]  /*0620*/  IMAD.SHL.U32 R11, R8, 0x4, RZ ;  /* 0x00000004080b7824 */ /* 0x000fe200078e00ff */
[----:B------:R-:W-:Y:S01]  /*0630*/  LOP3.LUT R9, R9, 0xfffffffc, RZ, 0xc0, !PT ;  /* 0xfffffffc09097812 */ /* 0x000fe200078ec0ff */
[----:B---3--:R-:W-:Y:S01]  /*0640*/  IMAD.MOV R24, RZ, RZ, -R12 ;  /* 0x000000ffff187224 */ /* 0x008fe200078e0a0c */
[----:B------:R-:W-:Y:S01]  /*0650*/  ISETP.NE.AND P4, PT, R0, R3, PT ;  /* 0x000000030000720c */ /* 0x000fe20003f85270 */
[----:B-1----:R-:W-:Y:S01]  /*0660*/  @!UP0 ULEA UR6, UR7, UR6, 0x18 ;  /* 0x0000000607068291 */ /* 0x002fe2000f8ec03f */
[----:B------:R-:W-:Y:S01]  /*0670*/  LOP3.LUT R22, R8, 0xc, R11, 0x78, !PT ;  /* 0x0000000c08167812 */ /* 0x000fe200078e780b */
[----:B------:R-:W-:Y:S01]  /*0680*/  IMAD.IADD R0, R2, 0x1, -R9 ;  /* 0x0000000102007824 */ /* 0x000fe200078e0a09 */
[----:B------:R-:W-:Y:S01]  /*0690*/  VOTEU.ALL UP0, P0 ;  /* 0x00000000003f7886 */ /* 0x000fe20000000000 */
[----:B------:R-:W-:Y:S01]  /*06a0*/  LOP3.LUT P0, RZ, R6, 0x7, RZ, 0xc0, !PT ;  /* 0x0000000706ff7812 */ /* 0x000fe2000780c0ff */
[----:B------:R-:W-:-:S02]  /*06b0*/  VIADD R6, R5, 0xffffffff ;  /* 0xffffffff05067836 */ /* 0x000fc40000000000 */
[----:B------:R-:W-:Y:S01]  /*06c0*/  ISETP.NE.AND P1, PT, R0, 0x3, PT ;  /* 0x000000030000780c */ /* 0x000fe20003f25270 */
[----:B-----5:R-:W-:Y:S01]  /*06d0*/  IMAD R9, R7, R24, R4 ;  /* 0x0000001807097224 */ /* 0x020fe200078e0204 */
[----:B------:R-:W-:Y:S02]  /*06e0*/  ISETP.LT.U32.AND P0, PT, R22, 0x2, !P0 ;  /* 0x000000021600780c */ /* 0x000fe40004701070 */
[----:B------:R-:W-:Y:S01]  /*06f0*/  ISETP.EQ.OR P1, PT, R0, RZ, !P1 ;  /* 0x000000ff0000720c */ /* 0x000fe20004f22670 */
[----:B------:R-:W0:Y:S02]  /*0700*/  FENCE.VIEW.ASYNC.S ;  /* 0x00000000000073c6 */ /* 0x000e240000000000 */
[----:B0-----:R0:W1:Y:S01]  /*0710*/  @!UP0 SYNCS.EXCH.64 URZ, [UR6+0x60], UR4 ;  /* 0x00006004063f85b2 */ /* 0x0010620008000100 */
[----:B------:R-:W-:Y:S02]  /*0720*/  @P4 LEA.HI R2, R22, R22, RZ, 0x1 ;  /* 0x0000001616024211 */ /* 0x000fe400078f08ff */
[----:B------:R-:W-:-:S02]  /*0730*/  ISETP.EQ.AND P1, PT, R5, RZ, P1 ;  /* 0x000000ff0500720c */ /* 0x000fc40000f22270 */
[----:B------:R-:W-:Y:S02]  /*0740*/  @P4 SHF.R.S32.HI R2, RZ, 0x1, R2 ;  /* 0x00000001ff024819 */ /* 0x000fe40000011402 */
[----:B------:R-:W-:Y:S02]  /*0750*/  ISETP.GE.U32.AND P6, PT, R6, 0x2, PT ;  /* 0x000000020600780c */ /* 0x000fe40003fc6070 */
[----:B------:R-:W-:Y:S02]  /*0760*/  @P4 ISETP.NE.AND P5, PT, R2, R9, PT ;  /* 0x000000090200420c */ /* 0x000fe40003fa5270 */
[----:B------:R-:W-:Y:S02]  /*0770*/  SEL R2, RZ, 0x1, !P0 ;  /* 0x00000001ff027807 */ /* 0x000fe40004000000 */
[----:B------:R-:W-:Y:S02]  /*0780*/  @P4 SEL R23, RZ, 0x1, P5 ;  /* 0x00000001ff174807 */ /* 0x000fe40002800000 */
[----:B------:R-:W-:Y:S01]  /*0790*/  SEL R19, RZ, 0x1, !P1 ;  /* 0x00000001ff137807 */ /* 0x000fe20004800000 */
[----:B------:R0:W2:Y:S01]  /*07a0*/  @!UP1 SYNCS.EXCH.64 URZ, [UR6+0x68], UR4 ;  /* 0x00006804063f95b2 */ /* 0x0000a20008000100 */
[----:B------:R-:W-:Y:S01]  /*07b0*/  LOP3.LUT R23, R23, R2, RZ, 0xc0, !PT ;  /* 0x0000000217177212 */ /* 0x000fe200078ec0ff */
[----:B------:R-:W-:Y:S01]  /*07c0*/  NOP ;  /* 0x0000000000007918 */ /* 0x000fe20000000000 */
[----:B------:R-:W-:Y:S01]  /*07d0*/  SEL R19, R19, 0x2, P6 ;  /* 0x0000000213137807 */ /* 0x000fe20003000000 */
[----:B------:R-:W-:Y:S06]  /*07e0*/  @!P2 BRA `(.L_x_3) ;  /* 0x000000000008a947 */ /* 0x000fec0003800000 */
[----:B-12-4-:R-:W-:Y:S01]  /*07f0*/  UCGABAR_ARV ;  /* 0x00000000000079c7 */ /* 0x016fe20008000000 */
[----:B------:R-:W-:Y:S05]  /*0800*/  BRA `(.L_x_4) ;  /* 0x0000000000047947 */ /* 0x000fea0003800000 */
.L_x_3:
[----:B-12-4-:R-:W-:Y:S01]  /*0810*/  NOP ;  /* 0x0000000000007918 */ /* 0x016fe20000000000 */
.L_x_4:
[----:B------:R-:W1:Y:S01]  /*0820*/  LDC R2, c[0x0][0x65c] ;  /* 0x00019700ff027b82 */ /* 0x000e620000000800 */
[----:B------:R-:W-:Y:S01]  /*0830*/  LOP3.LUT R5, R5, 0xfffff7ff, RZ, 0xc0, !PT ;  /* 0xfffff7ff05057812 */ /* 0x000fe200078ec0ff */
[----:B------:R-:W-:Y:S02]  /*0840*/  IMAD.U32 R8, RZ, RZ, UR8 ;  /* 0x00000008ff087e24 */ /* 0x000fe4000f8e00ff */
[----:B------:R-:W-:Y:S01]  /*0850*/  IMAD.MOV.U32 R9, RZ, RZ, RZ ;  /* 0x000000ffff097224 */ /* 0x000fe200078e00ff */
[----:B-1----:R-:W-:-:S13]  /*0860*/  ISETP.NE.AND P1, PT, R2, 0x1, PT ;  /* 0x000000010200780c */ /* 0x002fda0003f25270 */
[----:B------:R-:W1:Y:S01]  /*0870*/  @P1 LDC R17, c[0x0][0x10] ;  /* 0x00000400ff111b82 */ /* 0x000e620000000800 */
[----:B------:R-:W-:Y:S01]  /*0880*/  @P1 LOP3.LUT R5, R5, 0x800, RZ, 0xfc, !PT ;  /* 0x0000080005051812 */ /* 0x000fe200078efcff */
[----:B------:R-:W-:Y:S02]  /*0890*/  @P1 IMAD.MOV.U32 R5, RZ, RZ, RZ ;  /* 0x000000ffff051224 */ /* 0x000fe400078e00ff */
[----:B------:R-:W-:-:S04]  /*08a0*/  @P1 IMAD.MOV.U32 R13, RZ, RZ, RZ ;  /* 0x000000ffff0d1224 */ /* 0x000fc800078e00ff */
[----:B------:R-:W2:Y:S01]  /*08b0*/  @!P1 LDC R11, c[0x0][0xc] ;  /* 0x00000300ff0b9b82 */ /* 0x000ea20000000800 */
[----:B-1----:R-:W-:-:S04]  /*08c0*/  @P1 IMAD.WIDE.U32 R16, R17, UR8, R4 ;  /* 0x0000000811101c25 */ /* 0x002fc8000f8e0004 */
[----:B------:R-:W-:Y:S02]  /*08d0*/  @P1 IMAD.IADD R17, R17, 0x1, R13 ;  /* 0x0000000111111824 */ /* 0x000fe400078e020d */
[----:B--2---:R-:W-:-:S04]  /*08e0*/  @!P1 IMAD.WIDE.U32 R8, R4, R11, R8 ;  /* 0x0000000b04089225 */ /* 0x004fc800078e0008 */
[----:B------:R-:W-:Y:S02]  /*08f0*/  @!P1 IMAD.MOV.U32 R16, RZ, RZ, R8 ;  /* 0x000000ffff109224 */ /* 0x000fe400078e0008 */
[----:B------:R-:W-:Y:S01]  /*0900*/  @!P1 IMAD.MOV.U32 R17, RZ, RZ, R9 ;  /* 0x000000ffff119224 */ /* 0x000fe200078e0009 */
[----:B------:R-:W-:Y:S06]  /*0910*/  @!P2 BRA `(.L_x_5) ;  /* 0x00000000000ca947 */ /* 0x000fec0003800000 */
[----:B------:R-:W-:Y:S01]  /*0920*/  UCGABAR_WAIT ;  /* 0x0000000000007dc7 */ /* 0x000fe20008000000 */
[----:B------:R-:W-:Y:S01]  /*0930*/  CCTL.IVALL ;  /* 0x00000000ff00798f */ /* 0x000fe20002000000 */
[----:B------:R-:W-:Y:S05]  /*0940*/  BRA `(.L_x_6) ;  /* 0x0000000000047947 */ /* 0x000fea0003800000 */
.L_x_5:
[----:B------:R-:W-:Y:S06]  /*0950*/  BAR.SYNC.DEFER_BLOCKING 0x0 ;  /* 0x0000000000007b1d */ /* 0x000fec0000010000 */
.L_x_6:
[----:B------:R-:W-:Y:S05]  /*0960*/  @!P3 BRA `(.L_x_7) ;  /* 0x000000680070b947 */ /* 0x000fea0003800000 */
[----:B------:R-:W-:-:S13]  /*0970*/  ISETP.GT.U32.AND P0, PT, R6, 0x1, PT ;  /* 0x000000010600780c */ /* 0x000fda0003f04070 */
[----:B0-----:R-:W-:Y:S05]  /*0980*/  @P0 EXIT ;  /* 0x000000000000094d */ /* 0x001fea0003800000 */
[----:B------:R-:W-:Y:S01]  /*0990*/  ULDC.64 UR4, c[0x0][0x650] ;  /* 0x0001940000047ab9 */ /* 0x000fe20000000a00 */
[----:B------:R-:W-:Y:S01]  /*09a0*/  PRMT R0, RZ, 0x7610, R0 ;  /* 0x00007610ff007816 */ /* 0x000fe20000000000 */
[----:B------:R-:W-:Y:S01]  /*09b0*/  IMAD.MOV.U32 R102, RZ, RZ, -0x1 ;  /* 0xffffffffff667424 */ /* 0x000fe200078e00ff */
[----:B------:R-:W-:Y:S01]  /*09c0*/  ISETP.GE.U32.AND P0, PT, R16, UR4, PT ;  /* 0x0000000410007c0c */ /* 0x000fe2000bf06070 */
[----:B------:R-:W-:Y:S02]  /*09d0*/  IMAD.MOV.U32 R92, RZ, RZ, -0x1 ;  /* 0xffffffffff5c7424 */ /* 0x000fe400078e00ff */
[----:B------:R-:W-:Y:S01]  /*09e0*/  IMAD.MOV.U32 R89, RZ, RZ, -0x1 ;  /* 0xffffffffff597424 */ /* 0x000fe200078e00ff */
[----:B------:R-:W-:-:S13]  /*09f0*/  ISETP.GE.U32.AND.EX P0, PT, R17, UR5, PT, P0 ;  /* 0x0000000511007c0c */ /* 0x000fda000bf06100 */
[----:B------:R-:W-:Y:S05]  /*0a00*/  @P0 BRA `(.L_x_8) ;  /* 0x0000000400280947 */ /* 0x000fea0003800000 */
[----:B------:R-:W0:Y:S01]  /*0a10*/  LDC.64 R20, c[0x0][0x628] ;  /* 0x00018a00ff147b82 */ /* 0x000e220000000a00 */
[----:B------:R-:W-:Y:S02]  /*0a20*/  IMAD.MOV.U32 R8, RZ, RZ, R16 ;  /* 0x000000ffff087224 */ /* 0x000fe400078e0010 */
[----:B------:R-:W-:-:S05]  /*0a30*/  IMAD.MOV.U32 R9, RZ, RZ, R17 ;  /* 0x000000ffff097224 */ /* 0x000fca00078e0011 */
[----:B------:R-:W1:Y:S08]  /*0a40*/  LDC R0, c[0x0][0x630] ;  /* 0x00018c00ff007b82 */ /* 0x000e700000000800 */
[----:B------:R-:W2:Y:S01]  /*0a50*/  LDC.64 R26, c[0x0][0x620] ;  /* 0x00018800ff1a7b82 */ /* 0x000ea20000000a00 */
[----:B0-----:R-:W-:-:S04]  /*0a60*/  ISETP.NE.U32.AND P0, PT, R20, RZ, PT ;  /* 0x000000ff1400720c */ /* 0x001fc80003f05070 */
[----:B------:R-:W-:-:S13]  /*0a70*/  ISETP.NE.AND.EX P0, PT, R21, RZ, PT, P0 ;  /* 0x000000ff1500720c */ /* 0x000fda0003f05300 */
[----:B-12---:R-:W-:Y:S05]  /*0a80*/  @!P0 BRA `(.L_x_9) ;  /* 0x0000000000288947 */ /* 0x006fea0003800000 */
[----:B------:R-:W0:Y:S02]  /*0a90*/  LDC R13, c[0x0][0x634] ;  /* 0x00018d00ff0d7b82 */ /* 0x000e240000000800 */
[----:B0-----:R-:W-:-:S05]  /*0aa0*/  IADD3 R13, P0, R16, R13, RZ ;  /* 0x0000000d100d7210 */ /* 0x001fca0007f1e0ff */
[----:B------:R-:W-:-:S04]  /*0ab0*/  IMAD.X R15, RZ, RZ, R17, P0 ;  /* 0x000000ffff0f7224 */ /* 0x000fc800000e0611 */
[----:B------:R-:W-:-:S04]  /*0ac0*/  IMAD.WIDE.U32 R8, R15, R20, RZ ;  /* 0x000000140f087225 */ /* 0x000fc800078e00ff */
[----:B------:R-:W-:-:S04]  /*0ad0*/  IMAD.WIDE.U32 R10, P0, R13, R21, R8 ;  /* 0x000000150d0a7225 */ /* 0x000fc80007800008 */
[----:B------:R-:W-:-:S04]  /*0ae0*/  IMAD.WIDE.U32 R8, R13, R20, RZ ;  /* 0x000000140d087225 */ /* 0x000fc800078e00ff */
[----:B------:R-:W-:Y:S01]  /*0af0*/  IMAD.X R13, RZ, RZ, RZ, P0 ;  /* 0x000000ffff0d7224 */ /* 0x000fe200000e06ff */
[----:B------:R-:W-:Y:S01]  /*0b00*/  IADD3 RZ, P0, R9, R10, RZ ;  /* 0x0000000a09ff7210 */ /* 0x000fe20007f1e0ff */
[----:B------:R-:W-:-:S04]  /*0b10*/  IMAD.MOV.U32 R12, RZ, RZ, R11 ;  /* 0x000000ffff0c7224 */ /* 0x000fc800078e000b */
[----:B------:R-:W-:-:S08]  /*0b20*/  IMAD.WIDE.U32.X R8, R15, R21, R12, P0 ;  /* 0x000000150f087225 */ /* 0x000fd000000e040c */
.L_x_9:
[----:B------:R-:W0:Y:S01]  /*0b30*/  LDC.64 R20, c[0x0][0x640] ;  /* 0x00019000ff147b82 */ /* 0x000e220000000a00 */
[--C-:B------:R-:W-:Y:S01]  /*0b40*/  SHF.R.U64 R89, R8, R0, R9.reuse ;  /* 0x0000000008597219 */ /* 0x100fe20000001209 */
[----:B------:R-:W-:Y:S01]  /*0b50*/  IMAD R28, R7, R24, R4 ;  /* 0x00000018071c7224 */ /* 0x000fe200078e0204 */
[----:B------:R-:W-:Y:S01]  /*0b60*/  SHF.R.U32.HI R0, RZ, R0, R9 ;  /* 0x00000000ff007219 */ /* 0x000fe20000011609 */
[----:B------:R-:W-:Y:S01]  /*0b70*/  IMAD.MOV.U32 R25, RZ, RZ, 0x1 ;  /* 0x00000001ff197424 */ /* 0x000fe200078e00ff */
[----:B------:R-:W-:-:S03]  /*0b80*/  IADD3 R5, P0, RZ, -R89, RZ ;  /* 0x80000059ff057210 */ /* 0x000fc60007f1e0ff */
[----:B------:R-:W1:Y:S02]  /*0b90*/  LDC R6, c[0x0][0x618] ;  /* 0x00018600ff067b82 */ /* 0x000e640000000800 */
[----:B------:R-:W-:-:S04]  /*0ba0*/  IMAD.X R9, RZ, RZ, ~R0, P0 ;  /* 0x000000ffff097224 */ /* 0x000fc800000e0e00 */
[-C--:B------:R-:W-:Y:S02]  /*0bb0*/  IMAD R0, R9, R26.reuse, RZ ;  /* 0x0000001a09007224 */ /* 0x080fe400078e02ff */
[----:B------:R-:W2:Y:S01]  /*0bc0*/  LDC R11, c[0x0][0x608] ;  /* 0x00018200ff0b7b82 */ /* 0x000ea20000000800 */
[----:B------:R-:W-:-:S04]  /*0bd0*/  IMAD.WIDE.U32 R8, R5, R26, R16 ;  /* 0x0000001a05087225 */ /* 0x000fc800078e0010 */
[----:B------:R-:W-:-:S03]  /*0be0*/  IMAD R5, R5, R27, R0 ;  /* 0x0000001b05057224 */ /* 0x000fc600078e0200 */
[----:B------:R-:W3:Y:S01]  /*0bf0*/  LDC R12, c[0x0][0x658] ;  /* 0x00019600ff0c7b82 */ /* 0x000ee20000000800 */
[----:B0-----:R-:W-:Y:S01]  /*0c00*/  ISETP.NE.U32.AND P0, PT, R20, RZ, PT ;  /* 0x000000ff1400720c */ /* 0x001fe20003f05070 */
[----:B------:R-:W-:Y:S02]  /*0c10*/  IMAD.IADD R5, R9, 0x1, R5 ;  /* 0x0000000109057824 */ /* 0x000fe400078e0205 */
[----:B------:R-:W-:Y:S01]  /*0c20*/  IMAD.MOV.U32 R9, RZ, RZ, -0x1 ;  /* 0xffffffffff097424 */ /* 0x000fe200078e00ff */
[----:B------:R-:W-:-:S03]  /*0c30*/  ISETP.NE.AND.EX P0, PT, R21, RZ, PT, P0 ;  /* 0x000000ff1500720c */ /* 0x000fc60003f05300 */
[----:B------:R-:W0:Y:S01]  /*0c40*/  LDC R15, c[0x0][0x600] ;  /* 0x00018000ff0f7b82 */ /* 0x000e220000000800 */
[-CC-:B-1----:R-:W-:Y:S02]  /*0c50*/  SHF.R.U64 R13, R8, R6.reuse, R5.reuse ;  /* 0x00000006080d7219 */ /* 0x182fe40000001205 */
[----:B------:R-:W-:-:S05]  /*0c60*/  SHF.R.U32.HI R0, RZ, R6, R5 ;  /* 0x00000006ff007219 */ /* 0x000fca0000011605 */
[----:B------:R-:W1:Y:S01]  /*0c70*/  LDC R14, c[0x0][0x648] ;  /* 0x00019200ff0e7b82 */ /* 0x000e620000000800 */
[-CC-:B--2---:R-:W-:Y:S02]  /*0c80*/  SHF.R.U64 R29, R13, R11.reuse, R0.reuse ;  /* 0x0000000b0d1d7219 */ /* 0x184fe40000001200 */
[----:B------:R-:W-:-:S05]  /*0c90*/  SHF.R.U32.HI R5, RZ, R11, R0 ;  /* 0x0000000bff057219 */ /* 0x000fca0000011600 */
[----:B------:R-:W2:Y:S01]  /*0ca0*/  LDC R26, c[0x0][0x638] ;  /* 0x00018e00ff1a7b82 */ /* 0x000ea20000000800 */
[-CC-:B---3--:R-:W-:Y:S02]  /*0cb0*/  SHF.R.U64 R24, R29, R12.reuse, R5.reuse ;  /* 0x0000000c1d187219 */ /* 0x188fe40000001205 */
[-C--:B------:R-:W-:Y:S02]  /*0cc0*/  SHF.L.U32 R0, R9, R12.reuse, RZ ;  /* 0x0000000c09007219 */ /* 0x080fe400000006ff */
[----:B------:R-:W-:Y:S01]  /*0cd0*/  SHF.R.U32.HI R5, RZ, R12, R5 ;  /* 0x0000000cff057219 */ /* 0x000fe20000011605 */
[----:B------:R-:W-:Y:S01]  /*0ce0*/  IMAD.MOV.U32 R4, RZ, RZ, R24 ;  /* 0x000000ffff047224 */ /* 0x000fe200078e0018 */
[----:B------:R-:W-:Y:S01]  /*0cf0*/  LOP3.LUT R10, RZ, R0, RZ, 0x33, !PT ;  /* 0x00000000ff0a7212 */ /* 0x000fe200078e33ff */
[----:B------:R-:W3:Y:S01]  /*0d00*/  LDC R27, c[0x0][0x610] ;  /* 0x00018400ff1b7b82 */ /* 0x000ee20000000800 */
[----:B------:R-:W-:Y:S05]  /*0d10*/  @!P0 BRA `(.L_x_10) ;  /* 0x0000000000288947 */ /* 0x000fea0003800000 */
[----:B------:R-:W4:Y:S02]  /*0d20*/  LDC R9, c[0x0][0x64c] ;  /* 0x00019300ff097b82 */ /* 0x000f240000000800 */
[----:B----4-:R-:W-:-:S05]  /*0d30*/  IADD3 R9, P0, R24, R9, RZ ;  /* 0x0000000918097210 */ /* 0x010fca0007f1e0ff */
        /* <DEDUP_REMOVED lines=8> */
.L_x_10:
[----:B-1----:R-:W-:Y:S01]  /*0dc0*/  SHF.R.U64 R4, R4, R14, R5 ;  /* 0x0000000e04047219 */ /* 0x002fe20000001205 */
[----:B0-----:R-:W-:Y:S01]  /*0dd0*/  VIADD R6, R15, 0xffffffff ;  /* 0xffffffff0f067836 */ /* 0x001fe20000000000 */
[----:B------:R-:W-:Y:S02]  /*0de0*/  SHF.L.U32 R0, R25, R12, RZ ;  /* 0x0000000c19007219 */ /* 0x000fe400000006ff */
[----:B------:R-:W-:Y:S01]  /*0df0*/  LOP3.LUT R5, R29, R10, RZ, 0xc0, !PT ;  /* 0x0000000a1d057212 */ /* 0x000fe200078ec0ff */
[----:B------:R-:W-:Y:S01]  /*0e00*/  IMAD.MOV R7, RZ, RZ, -R4 ;  /* 0x000000ffff077224 */ /* 0x000fe200078e0a04 */
[----:B------:R-:W-:Y:S02]  /*0e10*/  SEL R3, R3, R28, !P1 ;  /* 0x0000001c03037207 */ /* 0x000fe40004800000 */
[----:B------:R-:W-:Y:S01]  /*0e20*/  LOP3.LUT R6, R13, R6, RZ, 0xc0, !PT ;  /* 0x000000060d067212 */ /* 0x000fe200078ec0ff */
[----:B------:R-:W-:Y:S02]  /*0e30*/  IMAD R4, R0, R4, R5 ;  /* 0x0000000400047224 */ /* 0x000fe400078e0205 */
[----:B--2---:R-:W-:-:S02]  /*0e40*/  IMAD R0, R7, R26, R24 ;  /* 0x0000001a07007224 */ /* 0x004fc400078e0218 */
[----:B---3--:R-:W-:Y:S02]  /*0e50*/  IMAD R3, R4, R27, R3 ;  /* 0x0000001b04037224 */ /* 0x008fe400078e0203 */
[----:B------:R-:W-:Y:S02]  /*0e60*/  IMAD R102, R0, R15, R6 ;  /* 0x0000000f00667224 */ /* 0x000fe400078e0206 */
[----:B------:R-:W-:-:S03]  /*0e70*/  IMAD.MOV.U32 R4, RZ, RZ, 0x1 ;  /* 0x00000001ff047424 */ /* 0x000fc600078e00ff */
[----:B------:R-:W-:Y:S02]  /*0e80*/  SEL R92, R102, R3, !P1 ;  /* 0x00000003665c7207 */ /* 0x000fe40004800000 */
[----:B------:R-:W-:Y:S02]  /*0e90*/  PRMT R0, R4, 0x7610, R0 ;  /* 0x0000761004007816 */ /* 0x000fe40000000000 */
[----:B------:R-:W-:-:S07]  /*0ea0*/  SEL R102, R3, R102, !P1 ;  /* 0x0000006603667207 */ /* 0x000fce0004800000 */
.L_x_8:
[----:B------:R-:W-:-:S08]  /*0eb0*/  NOP ;  /* 0x0000000000007918 */ /* 0x000fd00000000000 */
[----:B------:R-:W0:Y:S02]  /*0ec0*/  USETMAXREG.TRY_ALLOC.CTAPOOL UP0, 0xe8 ;  /* 0x000000e8000079c8 */ /* 0x000e240008000600 */
[----:B0-----:R-:W-:-:S13]  /*0ed0*/  PLOP3.LUT P0, PT, PT, PT, UP0, 0x80, 0x0 ;  /* 0x000000000000781c */ /* 0x001fda0003f0f008 */
[----:B------:R-:W-:Y:S05]  /*0ee0*/  @!P0 BRA `(.L_x_8) ;  /* 0xfffffffc00f08947 */ /* 0x000fea000383ffff */
[----:B------:R-:W-:Y:S01]  /*0ef0*/  ULDC.64 UR4, c[0x0][0x598] ;  /* 0x0001660000047ab9 */ /* 0x000fe20000000a00 */
[----:B------:R-:W-:Y:S01]  /*0f00*/  ULDC.64 UR36, c[0x0][0x208] ;  /* 0x0000820000247ab9 */ /* 0x000fe20000000a00 */
[----:B------:R-:W-:-:S04]  /*0f10*/  ISETP.NE.U32.AND P0, PT, RZ, UR4, PT ;  /* 0x00000004ff007c0c */ /* 0x000fc8000bf05070 */
[----:B------:R-:W-:-:S13]  /*0f20*/  ISETP.NE.AND.EX P0, PT, RZ, UR5, PT, P0 ;  /* 0x00000005ff007c0c */ /* 0x000fda000bf05300 */
[----:B------:R-:W-:Y:S05]  /*0f30*/  @!P0 BRA `(.L_x_11) ;  /* 0x00000000001c8947 */ /* 0x000fea0003800000 */
[----:B------:R-:W0:Y:S02]  /*0f40*/  LDC.64 R4, c[0x0][0x598] ;  /* 0x00016600ff047b82 */ /* 0x000e240000000a00 */
[----:B0-----:R-:W2:Y:S02]  /*0f50*/  LDG.E.64 R4, desc[UR36][R4.64] ;  /* 0x0000002404047981 */ /* 0x001ea4000c1e1b00 */
[----:B--2---:R-:W-:-:S04]  /*0f60*/  ISETP.NE.U32.AND P0, PT, R4, RZ, PT ;  /* 0x000000ff0400720c */ /* 0x004fc80003f05070 */
[----:B------:R-:W-:-:S13]  /*0f70*/  ISETP.NE.AND.EX P0, PT, R5, RZ, PT, P0 ;  /* 0x000000ff0500720c */ /* 0x000fda0003f05300 */
[----:B------:R-:W-:Y:S05]  /*0f80*/  @!P0 BRA `(.L_x_11) ;  /* 0x0000000000088947 */ /* 0x000fea0003800000 */
[----:B------:R0:W5:Y:S01]  /*0f90*/  LD.E R88, desc[UR36][R4.64] ;  /* 0x0000002404587980 */ /* 0x000162000c101900 */
[----:B------:R-:W-:Y:S05]  /*0fa0*/  BRA `(.L_x_12) ;  /* 0x0000000000247947 */ /* 0x000fea0003800000 */
.L_x_11:
[----:B------:R-:W-:Y:S02]  /*0fb0*/  ULDC.64 UR4, c[0x0][0x588] ;  /* 0x0001620000047ab9 */ /* 0x000fe40000000a00 */
[----:B------:R-:W-:-:S04]  /*0fc0*/  ISETP.NE.U32.AND P0, PT, RZ, UR4, PT ;  /* 0x00000004ff007c0c */ /* 0x000fc8000bf05070 */
[----:B------:R-:W-:-:S13]  /*0fd0*/  ISETP.NE.AND.EX P0, PT, RZ, UR5, PT, P0 ;  /* 0x00000005ff007c0c */ /* 0x000fda000bf05300 */
[----:B------:R-:W-:Y:S05]  /*0fe0*/  @!P0 BRA `(.L_x_13) ;  /* 0x00000000000c8947 */ /* 0x000fea0003800000 */
[----:B------:R-:W0:Y:S02]  /*0ff0*/  LDC.64 R4, c[0x0][0x588] ;  /* 0x00016200ff047b82 */ /* 0x000e240000000a00 */
[----:B0-----:R1:W5:Y:S01]  /*1000*/  LDG.E R88, desc[UR36][R4.64] ;  /* 0x0000002404587981 */ /* 0x001362000c1e1900 */
[----:B------:R-:W-:Y:S05]  /*1010*/  BRA `(.L_x_12) ;  /* 0x0000000000087947 */ /* 0x000fea0003800000 */
.L_x_13:
[----:B------:R-:W-:Y:S02]  /*1020*/  ULDC UR4, c[0x0][0x580] ;  /* 0x0001600000047ab9 */ /* 0x000fe40000000800 */
[----:B------:R-:W-:-:S07]  /*1030*/  IMAD.U32 R88, RZ, RZ, UR4 ;  /* 0x00000004ff587e24 */ /* 0x000fce000f8e00ff */
.L_x_12:
[----:B------:R-:W-:Y:S02]  /*1040*/  ULDC.64 UR4, c[0x0][0x5a0] ;  /* 0x0001680000047ab9 */ /* 0x000fe40000000a00 */
[----:B------:R-:W-:-:S04]  /*1050*/  ISETP.NE.U32.AND P0, PT, RZ, UR4, PT ;  /* 0x00000004ff007c0c */ /* 0x000fc8000bf05070 */
[----:B------:R-:W-:-:S13]  /*1060*/  ISETP.NE.AND.EX P0, PT, RZ, UR5, PT, P0 ;  /* 0x00000005ff007c0c */ /* 0x000fda000bf05300 */
[----:B------:R-:W-:Y:S05]  /*1070*/  @!P0 BRA `(.L_x_14) ;  /* 0x00000000001c8947 */ /* 0x000fea0003800000 */
[----:B01----:R-:W0:Y:S02]  /*1080*/  LDC.64 R4, c[0x0][0x5a0] ;  /* 0x00016800ff047b82 */ /* 0x003e240000000a00 */
[----:B0-----:R-:W2:Y:S02]  /*1090*/  LDG.E.64 R4, desc[UR36][R4.64] ;  /* 0x0000002404047981 */ /* 0x001ea4000c1e1b00 */
[----:B--2---:R-:W-:-:S04]  /*10a0*/  ISETP.NE.U32.AND P0, PT, R4, RZ, PT ;  /* 0x000000ff0400720c */ /* 0x004fc80003f05070 */
[----:B------:R-:W-:-:S13]  /*10b0*/  ISETP.NE.AND.EX P0, PT, R5, RZ, PT, P0 ;  /* 0x000000ff0500720c */ /* 0x000fda0003f05300 */
[----:B------:R-:W-:Y:S05]  /*10c0*/  @!P0 BRA `(.L_x_14) ;  /* 0x0000000000088947 */ /* 0x000fea0003800000 */
[----:B------:R0:W5:Y:S01]  /*10d0*/  LD.E R90, desc[UR36][R4.64] ;  /* 0x00000024045a7980 */ /* 0x000162000c101900 */
[----:B------:R-:W-:Y:S05]  /*10e0*/  BRA `(.L_x_15) ;  /* 0x0000000000247947 */ /* 0x000fea0003800000 */
.L_x_14:
[----:B------:R-:W-:Y:S02]  /*10f0*/  ULDC.64 UR4, c[0x0][0x590] ;  /* 0x0001640000047ab9 */ /* 0x000fe40000000a00 */
[----:B------:R-:W-:-:S04]  /*1100*/  ISETP.NE.U32.AND P0, PT, RZ, UR4, PT ;  /* 0x00000004ff007c0c */ /* 0x000fc8000bf05070 */
[----:B------:R-:W-:-:S13]  /*1110*/  ISETP.NE.AND.EX P0, PT, RZ, UR5, PT, P0 ;  /* 0x00000005ff007c0c */ /* 0x000fda000bf05300 */
[----:B------:R-:W-:Y:S05]  /*1120*/  @!P0 BRA `(.L_x_16) ;  /* 0x00000000000c8947 */ /* 0x000fea0003800000 */
[----:B------:R-:W2:Y:S02]  /*1130*/  LDC.64 R90, c[0x0][0x590] ;  /* 0x00016400ff5a7b82 */ /* 0x000ea40000000a00 */
[----:B--2---:R2:W5:Y:S01]  /*1140*/  LDG.E R90, desc[UR36][R90.64] ;  /* 0x000000245a5a7981 */ /* 0x004562000c1e1900 */
[----:B------:R-:W-:Y:S05]  /*1150*/  BRA `(.L_x_15) ;  /* 0x0000000000087947 */ /* 0x000fea0003800000 */
.L_x_16:
[----:B------:R-:W-:Y:S02]  /*1160*/  ULDC UR4, c[0x0][0x584] ;  /* 0x0001610000047ab9 */ /* 0x000fe40000000800 */
[----:B------:R-:W-:-:S07]  /*1170*/  IMAD.U32 R90, RZ, RZ, UR4 ;  /* 0x00000004ff5a7e24 */ /* 0x000fce000f8e00ff */
.L_x_15:
[----:B------:R-:W-:-:S13]  /*1180*/  LOP3.LUT P0, RZ, R0, 0xff, RZ, 0xc0, !PT ;  /* 0x000000ff00ff7812 */ /* 0x000fda000780c0ff */
[----:B------:R-:W-:Y:S05]  /*1190*/  @!P0 EXIT ;  /* 0x000000000000894d */ /* 0x000fea0003800000 */
[----:B------:R-:W-:Y:S01]  /*11a0*/  ULDC UR4, c[0x0][0x28c] ;  /* 0x0000a30000047ab9 */ /* 0x000fe20000000800 */
[----:B------:R-:W-:Y:S01]  /*11b0*/  LOP3.LUT R106, R19, 0x1, RZ, 0xfc, !PT ;  /* 0x00000001136a7812 */ /* 0x000fe200078efcff */
[----:B------:R-:W-:Y:S01]  /*11c0*/  UIADD3 UR4, UR4, 0x1f, URZ ;  /* 0x0000001f04047890 */ /* 0x000fe2000fffe03f */
[----:B------:R-:W-:Y:S01]  /*11d0*/  UMOV UR38, URZ ;  /* 0x0000003f00267c82 */ /* 0x000fe20008000000 */
[----:B------:R-:W-:Y:S02]  /*11e0*/  UMOV UR39, URZ ;  /* 0x0000003f00277c82 */ /* 0x000fe40008000000 */
[----:B------:R-:W-:-:S04]  /*11f0*/  USHF.R.S32.HI UR5, URZ, 0x1f, UR4 ;  /* 0x0000001f3f057899 */ /* 0x000fc80008011404 */
[----:B------:R-:W-:-:S04]  /*1200*/  ULEA.HI UR5, UR5, UR4, URZ, 0x5 ;  /* 0x0000000405057291 */ /* 0x000fc8000f8f283f */
[----:B------:R-:W-:-:S12]  /*1210*/  USHF.R.S32.HI UR40, URZ, 0x5, UR5 ;  /* 0x000000053f287899 */ /* 0x000fd80008011405 */
.L_x_162:
[----:B------:R-:W-:Y:S01]  /*1220*/  LOP3.LUT R0, R18, 0x80, RZ, 0xc0, !PT ;  /* 0x0000008012007812 */ /* 0x000fe200078ec0ff */
[----:B---3--:R-:W3:Y:S01]  /*1230*/  S2UR UR7, SR_CgaCtaId ;  /* 0x00000000000779c3 */ /* 0x008ee20000008800 */
[----:B------:R-:W-:Y:S02]  /*1240*/  UMOV UR6, 0x400 ;  /* 0x0000040000067882 */ /* 0x000fe40000000000 */
[----:B------:R-:W-:-:S06]  /*1250*/  SHF.R.U32.HI R0, RZ, 0x7, R0 ;  /* 0x00000007ff007819 */ /* 0x000fcc0000011600 */
[----:B----4-:R-:W4:Y:S01]  /*1260*/  SHFL.IDX PT, R0, R0, RZ, 0x1f ;  /* 0x00001fff00007589 */ /* 0x010f2200000e0000 */
[----:B---3--:R-:W-:Y:S01]  /*1270*/  ULEA UR6, UR7, UR6, 0x18 ;  /* 0x0000000607067291 */ /* 0x008fe2000f8ec03f */
[----:B----4-:R-:W-:-:S13]  /*1280*/  R2UR UR4, R0 ;  /* 0x00000000000472ca */ /* 0x010fda00000e0000 */
[----:B------:R-:W-:-:S04]  /*1290*/  ULEA.HI UR5, UR4, UR4, URZ, 0x1 ;  /* 0x0000000404057291 */ /* 0x000fc8000f8f083f */
[----:B------:R-:W-:-:S04]  /*12a0*/  ULOP3.LUT UR5, UR5, 0x7fffe, URZ, 0xc0, !UPT ;  /* 0x0007fffe05057892 */ /* 0x000fc8000f8ec03f */
[----:B------:R-:W-:-:S03]  /*12b0*/  UIADD3 UR5, UR4, -UR5, URZ ;  /* 0x8000000504057290 */ /* 0x000fc6000fffe03f */
[----:B------:R-:W-:Y:S01]  /*12c0*/  ULDC UR4, c[0x0][0x28c] ;  /* 0x0000a30000047ab9 */ /* 0x000fe20000000800 */
[----:B------:R-:W-:Y:S01]  /*12d0*/  ULEA UR5, UR5, UR6, 0xd ;  /* 0x0000000605057291 */ /* 0x000fe2000f8e683f */
[----:B------:R-:W-:-:S03]  /*12e0*/  ISETP.LT.AND P0, PT, RZ, UR4, PT ;  /* 0x00000004ff007c0c */ /* 0x000fc6000bf01270 */
[----:B------:R-:W-:-:S04]  /*12f0*/  UIADD3 UR5, UR5, 0x100, URZ ;  /* 0x0000010005057890 */ /* 0x000fc8000fffe03f */
[----:B------:R-:W-:-:S04]  /*1300*/  USHF.R.U32.HI UR5, URZ, 0x4, UR5 ;  /* 0x000000043f057899 */ /* 0x000fc80008011605 */
[----:B------:R-:W-:Y:S02]  /*1310*/  ULOP3.LUT UR41, UR5, 0x3fff, URZ, 0xc0, !UPT ;  /* 0x00003fff05297892 */ /* 0x000fe4000f8ec03f */
[----:B01---5:R-:W-:Y:S10]  /*1320*/  @P0 BRA `(.L_x_17) ;  /* 0x0000000000400947 */ /* 0x023ff40003800000 */
[----:B------:R-:W-:Y:S01]  /*1330*/  MOV R0, 0x0 ;  /* 0x0000000000007802 */ /* 0x000fe20000000f00 */
[----:B------:R-:W-:Y:S01]  /*1340*/  ULDC.64 UR4, c[0x4][0x68] ;  /* 0x01001a0000047ab9 */ /* 0x000fe20000000a00 */
[----:B------:R-:W-:Y:S01]  /*1350*/  ULDC.64 UR6, c[0x4][0x8] ;  /* 0x0100020000067ab9 */ /* 0x000fe20000000a00 */
[----:B01----:R-:W-:Y:S01]  /*1360*/  IMAD.U32 R4, RZ, RZ, UR4 ;  /* 0x00000004ff047e24 */ /* 0x003fe2000f8e00ff */
[----:B------:R0:W1:Y:S01]  /*1370*/  LDC.64 R14, c[0x4][R0] ;  /* 0x01000000000e7b82 */ /* 0x0000620000000a00 */
[----:B------:R-:W-:Y:S01]  /*1380*/  IMAD.U32 R5, RZ, RZ, UR5 ;  /* 0x00000005ff057e24 */ /* 0x000fe2000f8e00ff */
[----:B------:R-:W-:Y:S01]  /*1390*/  ULDC.64 UR4, c[0x4][0x70] ;  /* 0x01001c0000047ab9 */ /* 0x000fe20000000a00 */
[----:B------:R-:W-:Y:S02]  /*13a0*/  IMAD.U32 R10, RZ, RZ, UR6 ;  /* 0x00000006ff0a7e24 */ /* 0x000fe4000f8e00ff */
[----:B------:R-:W-:Y:S02]  /*13b0*/  IMAD.U32 R6, RZ, RZ, UR4 ;  /* 0x00000004ff067e24 */ /* 0x000fe4000f8e00ff */
[----:B------:R-:W-:-:S02]  /*13c0*/  IMAD.U32 R7, RZ, RZ, UR5 ;  /* 0x00000005ff077e24 */ /* 0x000fc4000f8e00ff */
[----:B------:R-:W-:Y:S02]  /*13d0*/  IMAD.U32 R11, RZ, RZ, UR7 ;  /* 0x00000007ff0b7e24 */ /* 0x000fe4000f8e00ff */
[----:B------:R-:W-:Y:S02]  /*13e0*/  IMAD.MOV.U32 R8, RZ, RZ, 0x1e1 ;  /* 0x000001e1ff087424 */ /* 0x000fe400078e00ff */
[----:B------:R-:W-:Y:S02]  /*13f0*/  IMAD.MOV.U32 R12, RZ, RZ, 0x1 ;  /* 0x00000001ff0c7424 */ /* 0x000fe400078e00ff */
[----:B0-----:R-:W-:-:S07]  /*1400*/  IMAD.MOV.U32 R13, RZ, RZ, RZ ;  /* 0x000000ffff0d7224 */ /* 0x001fce00078e00ff */
[----:B------:R-:W-:-:S07]  /*1410*/  LEPC R20, `(.L_x_17) ;  /* 0x000000001014794e */ /* 0x000fce0000000000 */
[----:B-12--5:R-:W-:Y:S05]  /*1420*/  CALL.ABS.NOINC R14 ;  /* 0x000000000e007343 */ /* 0x026fea0003c00000 */
.L_x_17:
[----:B------:R-:W-:-:S13]  /*1430*/  ISETP.NE.AND P0, PT, R106, 0x3, PT ;  /* 0x000000036a00780c */ /* 0x000fda0003f05270 */
[----:B------:R-:W-:Y:S05]  /*1440*/  @!P0 BRA `(.L_x_18) ;  /* 0x0000000000048947 */ /* 0x000fea0003800000 */
[----:B------:R-:W-:Y:S01]  /*1450*/  BPT.TRAP 0x1 ;  /* 0x000000040000795c */ /* 0x000fe20000300000 */
.L_x_18:
[----:B------:R-:W3:Y:S01]  /*1460*/  S2UR UR5, SR_CgaCtaId ;  /* 0x00000000000579c3 */ /* 0x000ee20000008800 */
[----:B------:R-:W-:Y:S01]  /*1470*/  UMOV UR4, 0x400 ;  /* 0x0000040000047882 */ /* 0x000fe20000000000 */
[----:B------:R-:W-:Y:S02]  /*1480*/  IMAD.U32 R0, RZ, RZ, UR38 ;  /* 0x00000026ff007e24 */ /* 0x000fe4000f8e00ff */
[----:B------:R-:W-:-:S03]  /*1490*/  IMAD.U32 R3, RZ, RZ, UR39 ;  /* 0x00000027ff037e24 */ /* 0x000fc6000f8e00ff */
[----:B------:R-:W-:Y:S01]  /*14a0*/  SHF.L.U32 R0, R0, 0x1f, RZ ;  /* 0x0000001f00007819 */ /* 0x000fe200000006ff */
[----:B---3--:R-:W-:-:S06]  /*14b0*/  ULEA UR4, UR5, UR4, 0x18 ;  /* 0x0000000405047291 */ /* 0x008fcc000f8ec03f */
[----:B------:R-:W-:-:S04]  /*14c0*/  IMAD.U32 R6, RZ, RZ, UR4 ;  /* 0x00000004ff067e24 */ /* 0x000fc8000f8e00ff */
[----:B------:R-:W-:-:S04]  /*14d0*/  IMAD R3, R3, 0x8, R6 ;  /* 0x0000000803037824 */ /* 0x000fc800078e0206 */
[----:B------:R3:W4:Y:S01]  /*14e0*/  SYNCS.PHASECHK.TRANS64.TRYWAIT P1, [R3+URZ], R0 ;  /* 0x00000000030075a7 */ /* 0x000722000802017f */
[----:B------:R-:W-:Y:S05]  /*14f0*/  @!P0 BRA `(.L_x_19) ;  /* 0x0000000000048947 */ /* 0x000fea0003800000 */
[----:B------:R-:W-:Y:S01]  /*1500*/  BPT.TRAP 0x1 ;  /* 0x000000040000795c */ /* 0x000fe20000300000 */
.L_x_19:
[----:B----4-:R-:W-:Y:S05]  /*1510*/  @P1 BRA `(.L_x_20) ;  /* 0x0000000000081947 */ /* 0x010fea0003800000 */
[----:B------:R-:W4:Y:S02]  /*1520*/  SYNCS.PHASECHK.TRANS64.TRYWAIT P1, [R3+URZ], R0 ;  /* 0x00000000030075a7 */ /* 0x000f24000802017f */
[----:B----4-:R-:W-:Y:S05]  /*1530*/  @!P1 BRA `(.L_x_21) ;  /* 0x00000074000c9947 */ /* 0x010fea0003800000 */
.L_x_20:
[----:B------:R-:W-:-:S04]  /*1540*/  UISETP.LT.AND UP0, UPT, UR40, 0x1, UPT ;  /* 0x000000012800788c */ /* 0x000fc8000bf01270 */
[----:B------:R-:W-:-:S06]  /*1550*/  USEL UR4, UR40, 0x1, UP0 ;  /* 0x0000000128047887 */ /* 0x000fcc0008000000 */
[----:B---34-:R-:W-:Y:S01]  /*1560*/  IMAD.U32 R0, RZ, RZ, UR4 ;  /* 0x00000004ff007e24 */ /* 0x018fe2000f8e00ff */
[----:B------:R-:W-:Y:S05]  /*1570*/  WARPSYNC.ALL ;  /* 0x0000000000007948 */ /* 0x000fea0003800000 */
[----:B------:R-:W-:-:S04]  /*1580*/  IADD3 R0, -R0, UR40, RZ ;  /* 0x0000002800007c10 */ /* 0x000fc8000fffe1ff */
[----:B------:R-:W-:Y:S02]  /*1590*/  ISETP.GE.AND P1, PT, R0, 0x1, PT ;  /* 0x000000010000780c */ /* 0x000fe40003f26270 */
[----:B------:R-:W-:Y:S01]  /*15a0*/  R2UR UR4, R6 ;  /* 0x00000000060472ca */ /* 0x000fe200000e0000 */
[----:B------:R-:W-:Y:S01]  /*15b0*/  WARPGROUP.ARRIVE ;  /* 0x00000000000079c5 */ /* 0x000fe20000000000 */
[----:B------:R-:W-:Y:S01]  /*15c0*/  UMOV UR9, 0x40000040 ;  /* 0x4000004000097882 */ /* 0x000fe20000000000 */
[----:B------:R-:W-:-:S10]  /*15d0*/  UMOV UR11, 0x40000040 ;  /* 0x40000040000b7882 */ /* 0x000fd40000000000 */
[----:B------:R-:W-:-:S04]  /*15e0*/  UIADD3 UR4, UR4, 0x28100, URZ ;  /* 0x0002810004047890 */ /* 0x000fc8000fffe03f */
[----:B------:R-:W-:-:S04]  /*15f0*/  USHF.R.U32.HI UR4, URZ, 0x4, UR4 ;  /* 0x000000043f047899 */ /* 0x000fc80008011604 */
[----:B------:R-:W-:Y:S02]  /*1600*/  ULOP3.LUT UR5, UR4, 0x3fff, URZ, 0xc0, !UPT ;  /* 0x00003fff04057892 */ /* 0x000fe4000f8ec03f */
[----:B------:R-:W-:Y:S02]  /*1610*/  ULOP3.LUT UR4, UR41, 0x10000, URZ, 0xfc, !UPT ;  /* 0x0001000029047892 */ /* 0x000fe4000f8efc3f */
[----:B------:R-:W-:Y:S02]  /*1620*/  ULOP3.LUT UR5, UR5, 0x10000, URZ, 0xfc, !UPT ;  /* 0x0001000005057892 */ /* 0x000fe4000f8efc3f */
[----:B------:R-:W-:Y:S02]  /*1630*/  ULEA UR7, UR39, UR4, 0xb ;  /* 0x0000000427077291 */ /* 0x000fe4000f8e583f */
[----:B------:R-:W-:Y:S02]  /*1640*/  ULEA UR6, UR39, UR5, 0x9 ;  /* 0x0000000527067291 */ /* 0x000fe4000f8e483f */
[----:B------:R-:W-:-:S03]  /*1650*/  UIADD3 UR12, UR7, 0x400, URZ ;  /* 0x00000400070c7890 */ /* 0x000fc6000fffe03f */
[----:B------:R-:W-:Y:S02]  /*1660*/  UMOV UR8, UR7 ;  /* 0x0000000700087c82 */ /* 0x000fe40008000000 */
[----:B------:R-:W-:Y:S02]  /*1670*/  UMOV UR10, UR6 ;  /* 0x00000006000a7c82 */ /* 0x000fe40008000000 */
[----:B------:R-:W-:Y:S01]  /*1680*/  HGMMA.64x64x8.F32.TF32 R56, gdesc[UR8], RZ, !UPT, gsb0 ;  /* 0x04e00000083879f0 */ /* 0x000fe2000c0028ff */
[----:B------:R-:W-:Y:S01]  /*1690*/  UMOV UR8, UR12 ;  /* 0x0000000c00087c82 */ /* 0x000fe20008000000 */
[----:B------:R-:W-:Y:S01]  /*16a0*/  UMOV UR9, 0x40000040 ;  /* 0x4000004000097882 */ /* 0x000fe20000000000 */
[----:B------:R-:W-:Y:S01]  /*16b0*/  UIADD3 UR12, UR7, 0x402, URZ ;  /* 0x00000402070c7890 */ /* 0x000fe2000fffe03f */
[----:B------:R-:W-:Y:S02]  /*16c0*/  WARPGROUP.DEPBAR.LE gsb0, 0x0 ;  /* 0x00008000000079c5 */ /* 0x000fe40000010000 */
[----:B------:R-:W-:-:S06]  /*16d0*/  WARPGROUP.ARRIVE ;  /* 0x00000000000079c5 */ /* 0x000fcc0000000000 */
[----:B------:R-:W-:Y:S01]  /*16e0*/  HGMMA.64x64x8.F32.TF32 R24, gdesc[UR8], RZ, !UPT, gsb0 ;  /* 0x04e00000081879f0 */ /* 0x000fe2000c0028ff */
[----:B------:R-:W-:Y:S02]  /*16f0*/  UIADD3 UR8, UR7, 0x2, URZ ;  /* 0x0000000207087890 */ /* 0x000fe4000fffe03f */
[----:B------:R-:W-:Y:S01]  /*1700*/  UIADD3 UR10, UR6, 0x2, URZ ;  /* 0x00000002060a7890 */ /* 0x000fe2000fffe03f */
[----:B------:R-:W-:Y:S01]  /*1710*/  UMOV UR9, 0x40000040 ;  /* 0x4000004000097882 */ /* 0x000fe20000000000 */
[----:B------:R-:W-:Y:S01]  /*1720*/  UMOV UR11, 0x40000040 ;  /* 0x40000040000b7882 */ /* 0x000fe20000000000 */
[----:B------:R-:W-:Y:S02]  /*1730*/  WARPGROUP.DEPBAR.LE gsb0, 0x0 ;  /* 0x00008000000079c5 */ /* 0x000fe40000010000 */
[----:B------:R-:W-:-:S06]  /*1740*/  WARPGROUP.ARRIVE ;  /* 0x00000000000079c5 */ /* 0x000fcc0000000000 */
[----:B------:R-:W-:Y:S01]  /*1750*/  HGMMA.64x64x8.F32.TF32 R56, gdesc[UR8], R56, gsb0 ;  /* 0x04e00000083879f0 */ /* 0x000fe20008002838 */
[----:B------:R-:W-:Y:S01]  /*1760*/  UMOV UR8, UR12 ;  /* 0x0000000c00087c82 */ /* 0x000fe20008000000 */
[----:B------:R-:W-:Y:S01]  /*1770*/  UMOV UR9, 0x40000040 ;  /* 0x4000004000097882 */ /* 0x000fe20000000000 */
[----:B------:R-:W-:Y:S01]  /*1780*/  UIADD3 UR12, UR7, 0x404, URZ ;  /* 0x00000404070c7890 */ /* 0x000fe2000fffe03f */
[----:B------:R-:W-:Y:S02]  /*1790*/  WARPGROUP.DEPBAR.LE gsb0, 0x0 ;  /* 0x00008000000079c5 */ /* 0x000fe40000010000 */
[----:B------:R-:W-:-:S06]  /*17a0*/  WARPGROUP.ARRIVE ;  /* 0x00000000000079c5 */ /* 0x000fcc0000000000 */
[----:B------:R-:W-:Y:S01]  /*17b0*/  HGMMA.64x64x8.F32.TF32 R24, gdesc[UR8], R24, gsb0 ;  /* 0x04e00000081879f0 */ /* 0x000fe20008002818 */
        /* <DEDUP_REMOVED lines=9> */
[----:B------:R-:W-:Y:S02]  /*1850*/  WARPGROUP.DEPBAR.LE gsb0, 0x0 ;  /* 0x00008000000079c5 */ /* 0x000fe40000010000 */
[----:B------:R-:W-:-:S06]  /*1860*/  WARPGROUP.ARRIVE ;  /* 0x00000000000079c5 */ /* 0x000fcc0000000000 */
[----:B------:R-:W-:Y:S01]  /*1870*/  HGMMA.64x64x8.F32.TF32 R24, gdesc[UR8], R24, gsb0 ;  /* 0x04e00000081879f0 */ /* 0x000fe20008002818 */
[----:B------:R-:W-:Y:S02]  /*1880*/  UIADD3 UR8, UR7, 0x6, URZ ;  /* 0x0000000607087890 */ /* 0x000fe4000fffe03f */
[----:B------:R-:W-:Y:S01]  /*1890*/  UIADD3 UR10, UR6, 0x6, URZ ;  /* 0x00000006060a7890 */ /* 0x000fe2000fffe03f */
[----:B------:R-:W-:Y:S01]  /*18a0*/  UMOV UR9, 0x40000040 ;  /* 0x4000004000097882 */ /* 0x000fe20000000000 */
[----:B------:R-:W-:Y:S01]  /*18b0*/  UMOV UR11, 0x40000040 ;  /* 0x40000040000b7882 */ /* 0x000fe20000000000 */
[----:B------:R-:W-:Y:S01]  /*18c0*/  UIADD3 UR7, UR7, 0x406, URZ ;  /* 0x0000040607077890 */ /* 0x000fe2000fffe03f */
[----:B------:R-:W-:Y:S02]  /*18d0*/  WARPGROUP.DEPBAR.LE gsb0, 0x0 ;  /* 0x00008000000079c5 */ /* 0x000fe40000010000 */
[----:B------:R-:W-:-:S06]  /*18e0*/  WARPGROUP.ARRIVE ;  /* 0x00000000000079c5 */ /* 0x000fcc0000000000 */
[----:B------:R-:W-:Y:S01]  /*18f0*/  HGMMA.64x64x8.F32.TF32 R56, gdesc[UR8], R56, gsb0 ;  /* 0x04e00000083879f0 */ /* 0x000fe20008002838 */
[----:B------:R-:W-:Y:S01]  /*1900*/  UMOV UR8, UR7 ;  /* 0x0000000700087c82 */ /* 0x000fe20008000000 */
[----:B------:R-:W-:Y:S01]  /*1910*/  UMOV UR9, 0x40000040 ;  /* 0x4000004000097882 */ /* 0x000fe20000000000 */
[----:B------:R-:W-:Y:S02]  /*1920*/  WARPGROUP.DEPBAR.LE gsb0, 0x0 ;  /* 0x00008000000079c5 */ /* 0x000fe40000010000 */
[----:B------:R-:W-:-:S06]  /*1930*/  WARPGROUP.ARRIVE ;  /* 0x00000000000079c5 */ /* 0x000fcc0000000000 */
[----:B------:R-:W-:Y:S03]  /*1940*/  HGMMA.64x64x8.F32.TF32 R24, gdesc[UR8], R24, gsb0 ;  /* 0x04e00000081879f0 */ /* 0x000fe60008002818 */
[----:B------:R-:W-:Y:S02]  /*1950*/  WARPGROUP.DEPBAR.LE gsb0, 0x0 ;  /* 0x00008000000079c5 */ /* 0x000fe40000010000 */
[----:B------:R-:W-:Y:S05]  /*1960*/  @!P1 BRA `(.L_x_22) ;  /* 0x0000000400849947 */ /* 0x000fea0003800000 */
[----:B------:R-:W-:Y:S02]  /*1970*/  UIADD3 UR6, UR39, 0x1, URZ ;  /* 0x0000000127067890 */ /* 0x000fe4000fffe03f */
[----:B------:R-:W-:Y:S02]  /*1980*/  IMAD.U32 R3, RZ, RZ, UR39 ;  /* 0x00000027ff037e24 */ /* 0x000fe4000f8e00ff */
[----:B------:R-:W-:-:S04]  /*1990*/  UISETP.NE.AND UP0, UPT, UR6, 0x5, UPT ;  /* 0x000000050600788c */ /* 0x000fc8000bf05270 */
[----:B------:R-:W-:Y:S02]  /*19a0*/  USEL UR7, URZ, 0x1, UP0 ;  /* 0x000000013f077887 */ /* 0x000fe40008000000 */
[----:B------:R-:W-:Y:S02]  /*19b0*/  USEL UR6, UR6, URZ, UP0 ;  /* 0x0000003f06067287 */ /* 0x000fe40008000000 */
[----:B------:R-:W-:-:S06]  /*19c0*/  ULOP3.LUT UR7, UR38, UR7, URZ, 0x3c, !UPT ;  /* 0x0000000726077292 */ /* 0x000fcc000f8e3c3f */
[----:B------:R-:W-:-:S07]  /*19d0*/  IMAD.U32 R7, RZ, RZ, UR7 ;  /* 0x00000007ff077e24 */ /* 0x000fce000f8e00ff */
.L_x_29:
[----:B------:R-:W-:Y:S05]  /*19e0*/  @!P0 BRA `(.L_x_23) ;  /* 0x0000000000048947 */ /* 0x000fea0003800000 */
[----:B------:R-:W-:Y:S01]  /*19f0*/  BPT.TRAP 0x1 ;  /* 0x000000040000795c */ /* 0x000fe20000300000 */
.L_x_23:
[----:B------:R-:W3:Y:S01]  /*1a00*/  S2UR UR8, SR_CgaCtaId ;  /* 0x00000000000879c3 */ /* 0x000ee20000008800 */
[----:B------:R-:W-:Y:S01]  /*1a10*/  UMOV UR7, 0x400 ;  /* 0x0000040000077882 */ /* 0x000fe20000000000 */
[----:B01----:R-:W-:Y:S01]  /*1a20*/  IMAD.U32 R5, RZ, RZ, UR6 ;  /* 0x00000006ff057e24 */ /* 0x003fe2000f8e00ff */
[----:B------:R-:W-:Y:S01]  /*1a30*/  SHF.L.U32 R4, R7, 0x1f, RZ ;  /* 0x0000001f07047819 */ /* 0x000fe200000006ff */
[----:B---3--:R-:W-:-:S06]  /*1a40*/  ULEA UR7, UR8, UR7, 0x18 ;  /* 0x0000000708077291 */ /* 0x008fcc000f8ec03f */
[----:B------:R-:W-:-:S04]  /*1a50*/  IMAD.U32 R6, RZ, RZ, UR7 ;  /* 0x00000007ff067e24 */ /* 0x000fc8000f8e00ff */
[----:B------:R-:W-:-:S04]  /*1a60*/  IMAD R5, R5, 0x8, R6 ;  /* 0x0000000805057824 */ /* 0x000fc800078e0206 */
[----:B------:R0:W1:Y:S01]  /*1a70*/  SYNCS.PHASECHK.TRANS64.TRYWAIT P1, [R5+URZ], R4 ;  /* 0x00000004050075a7 */ /* 0x000062000802017f */
[----:B------:R-:W-:Y:S05]  /*1a80*/  @!P0 BRA `(.L_x_24) ;  /* 0x0000000000048947 */ /* 0x000fea0003800000 */
[----:B------:R-:W-:Y:S01]  /*1a90*/  BPT.TRAP 0x1 ;  /* 0x000000040000795c */ /* 0x000fe20000300000 */
.L_x_24:
[----:B-1----:R-:W-:Y:S05]  /*1aa0*/  @P1 BRA `(.L_x_25) ;  /* 0x0000000000081947 */ /* 0x002fea0003800000 */
[----:B------:R-:W1:Y:S02]  /*1ab0*/  SYNCS.PHASECHK.TRANS64.TRYWAIT P1, [R5+URZ], R4 ;  /* 0x00000004050075a7 */ /* 0x000e64000802017f */
[----:B-1----:R-:W-:Y:S05]  /*1ac0*/  @!P1 BRA `(.L_x_26) ;  /* 0x0000006c00bc9947 */ /* 0x002fea0003800000 */
.L_x_25:
[----:B------:R-:W-:Y:S01]  /*1ad0*/  ULEA UR7, UR6, UR5, 0x9 ;  /* 0x0000000506077291 */ /* 0x000fe2000f8e483f */
[----:B------:R-:W-:Y:S01]  /*1ae0*/  WARPGROUP.ARRIVE ;  /* 0x00000000000079c5 */ /* 0x000fe20000000000 */
[----:B------:R-:W-:Y:S01]  /*1af0*/  ULEA UR12, UR6, UR4, 0xb ;  /* 0x00000004060c7291 */ /* 0x000fe2000f8e583f */
[----:B------:R-:W-:Y:S01]  /*1b00*/  UMOV UR11, 0x40000040 ;  /* 0x40000040000b7882 */ /* 0x000fe20000000000 */
[----:B------:R-:W-:Y:S02]  /*1b10*/  UMOV UR9, 0x40000040 ;  /* 0x4000004000097882 */ /* 0x000fe40000000000 */
[----:B------:R-:W-:Y:S01]  /*1b20*/  UIADD3 UR13, UR12, 0x400, URZ ;  /* 0x000004000c0d7890 */ /* 0x000fe2000fffe03f */
[----:B------:R-:W-:Y:S02]  /*1b30*/  UMOV UR10, UR7 ;  /* 0x00000007000a7c82 */ /* 0x000fe40008000000 */
[----:B------:R-:W-:Y:S02]  /*1b40*/  UMOV UR8, UR12 ;  /* 0x0000000c00087c82 */ /* 0x000fe40008000000 */
[----:B------:R-:W-:Y:S01]  /*1b50*/  HGMMA.64x64x8.F32.TF32 R56, gdesc[UR8], R56, gsb0 ;  /* 0x04e00000083879f0 */ /* 0x000fe20008002838 */
[----:B------:R-:W-:Y:S01]  /*1b60*/  UMOV UR9, 0x40000040 ;  /* 0x4000004000097882 */ /* 0x000fe20000000000 */
[----:B------:R-:W-:Y:S01]  /*1b70*/  UMOV UR8, UR13 ;  /* 0x0000000d00087c82 */ /* 0x000fe20008000000 */
[----:B------:R-:W-:Y:S01]  /*1b80*/  UIADD3 UR13, UR12, 0x402, URZ ;  /* 0x000004020c0d7890 */ /* 0x000fe2000fffe03f */
[----:B------:R-:W-:-:S02]  /*1b90*/  WARPGROUP.DEPBAR.LE gsb0, 0x0 ;  /* 0x00008000000079c5 */ /* 0x000fc40000010000 */
        /* <DEDUP_REMOVED lines=42> */
[----:B------:R-:W-:Y:S01]  /*1e40*/  BPT.TRAP 0x1 ;  /* 0x000000040000795c */ /* 0x000fe20000300000 */
.L_x_27:
[----:B------:R-:W-:-:S13]  /*1e50*/  ISETP.NE.AND P1, PT, R23, RZ, PT ;  /* 0x000000ff1700720c */ /* 0x000fda0003f25270 */
[----:B01----:R-:W-:-:S04]  /*1e60*/  @P1 IMAD R4, R3, 0x8, R6 ;  /* 0x0000000803041824 */ /* 0x003fc800078e0206 */
[----:B------:R-:W-:-:S05]  /*1e70*/  @P1 VIADD R5, R4, 0x28 ;  /* 0x0000002804051836 */ /* 0x000fca0000000000 */
[----:B------:R-:W-:-:S04]  /*1e80*/  @P1 PRMT R5, R22, 0x654, R5 ;  /* 0x0000065416051816 */ /* 0x000fc80000000005 */
[----:B------:R0:W-:Y:S01]  /*1e90*/  @P1 SYNCS.ARRIVE.TRANS64.RED.A1T0 RZ, [R5+URZ], RZ ;  /* 0x000000ff05ff19a7 */ /* 0x0001e2000810043f */
[----:B------:R-:W-:-:S13]  /*1ea0*/  ISETP.GT.U32.AND P1, PT, R19, 0x1, PT ;  /* 0x000000011300780c */ /* 0x000fda0003f24070 */
[----:B0-----:R-:W-:Y:S05]  /*1eb0*/  @P1 BRA `(.L_x_28) ;  /* 0x0000000000041947 */ /* 0x001fea0003800000 */
[----:B------:R-:W-:Y:S01]  /*1ec0*/  BPT.TRAP 0x1 ;  /* 0x000000040000795c */ /* 0x000fe20000300000 */
.L_x_28:
[----:B------:R-:W-:Y:S01]  /*1ed0*/  UIADD3 UR6, UR6, 0x1, URZ ;  /* 0x0000000106067890 */ /* 0x000fe2000fffe03f */
[C---:B------:R-:W-:Y:S01]  /*1ee0*/  ISETP.GT.AND P2, PT, R0.reuse, 0x1, PT ;  /* 0x000000010000780c */ /* 0x040fe20003f44270 */
[----:B------:R-:W-:Y:S02]  /*1ef0*/  VIADD R3, R3, 0x1 ;  /* 0x0000000103037836 */ /* 0x000fe40000000000 */
[----:B------:R-:W-:Y:S01]  /*1f00*/  UISETP.NE.AND UP0, UPT, UR6, 0x5, UPT ;  /* 0x000000050600788c */ /* 0x000fe2000bf05270 */
[----:B------:R-:W-:Y:S02]  /*1f10*/  VIADD R0, R0, 0xffffffff ;  /* 0xffffffff00007836 */ /* 0x000fe40000000000 */
[C---:B------:R-:W-:Y:S01]  /*1f20*/  ISETP.NE.AND P1, PT, R3.reuse, 0x5, PT ;  /* 0x000000050300780c */ /* 0x040fe20003f25270 */
[----:B------:R-:W-:Y:S02]  /*1f30*/  USEL UR7, URZ, 0x1, UP0 ;  /* 0x000000013f077887 */ /* 0x000fe40008000000 */
[----:B------:R-:W-:Y:S01]  /*1f40*/  USEL UR6, UR6, URZ, UP0 ;  /* 0x0000003f06067287 */ /* 0x000fe20008000000 */
[----:B------:R-:W-:-:S03]  /*1f50*/  SEL R3, R3, RZ, P1 ;  /* 0x000000ff03037207 */ /* 0x000fc60000800000 */
[----:B------:R-:W-:Y:S01]  /*1f60*/  LOP3.LUT R7, R7, UR7, RZ, 0x3c, !PT ;  /* 0x0000000707077c12 */ /* 0x000fe2000f8e3cff */
[----:B------:R-:W-:Y:S07]  /*1f70*/  @P2 BRA `(.L_x_29) ;  /* 0xfffffff800982947 */ /* 0x000fee000383ffff */
.L_x_22:
[----:B------:R-:W3:Y:S02]  /*1f80*/  LDC R0, c[0x0][0x28c] ;  /* 0x0000a300ff007b82 */ /* 0x000ee40000000800 */
[----:B---3--:R-:W-:-:S13]  /*1f90*/  ISETP.GE.AND P1, PT, R0, 0x1, PT ;  /* 0x000000010000780c */ /* 0x008fda0003f26270 */
[----:B------:R-:W-:Y:S05]  /*1fa0*/  @!P1 BRA `(.L_x_30) ;  /* 0x0000000000509947 */ /* 0x000fea0003800000 */
[----:B------:R-:W-:Y:S05]  /*1fb0*/  @!P0 BRA `(.L_x_31) ;  /* 0x0000000000048947 */ /* 0x000fea0003800000 */
[----:B------:R-:W-:Y:S01]  /*1fc0*/  BPT.TRAP 0x1 ;  /* 0x000000040000795c */ /* 0x000fe20000300000 */
.L_x_31:
[----:B------:R-:W-:Y:S01]  /*1fd0*/  ISETP.NE.AND P0, PT, R23, RZ, PT ;  /* 0x000000ff1700720c */ /* 0x000fe20003f05270 */
[----:B------:R-:W-:Y:S01]  /*1fe0*/  BSSY B0, `(.L_x_32) ;  /* 0x000000e000007945 */ /* 0x000fe20003800000 */
[----:B------:R-:W-:-:S11]  /*1ff0*/  ISETP.GT.U32.AND P1, PT, R19, 0x1, PT ;  /* 0x000000011300780c */ /* 0x000fd60003f24070 */
[----:B------:R-:W-:Y:S05]  /*2000*/  @!P0 BRA `(.L_x_33) ;  /* 0x00000000002c8947 */ /* 0x000fea0003800000 */
[----:B------:R-:W-:-:S04]  /*2010*/  UISETP.LT.AND UP0, UPT, UR40, 0x1, UPT ;  /* 0x000000012800788c */ /* 0x000fc8000bf01270 */
[----:B------:R-:W-:-:S04]  /*2020*/  USEL UR6, UR40, 0x1, UP0 ;  /* 0x0000000128067887 */ /* 0x000fc80008000000 */
[----:B------:R-:W-:-:S04]  /*2030*/  UIADD3 UR6, UR39, UR40, -UR6 ;  /* 0x0000002827067290 */ /* 0x000fc8000fffe806 */
[----:B------:R-:W-:-:S04]  /*2040*/  UIMAD.WIDE.U32 UR4, UR6, -0x33333333, URZ ;  /* 0xcccccccd060478a5 */ /* 0x000fc8000f8e003f */
[----:B------:R-:W-:-:S04]  /*2050*/  USHF.R.U32.HI UR4, URZ, 0x2, UR5 ;  /* 0x000000023f047899 */ /* 0x000fc80008011605 */
[----:B------:R-:W-:-:S06]  /*2060*/  UIMAD UR6, UR4, -0x5, UR6 ;  /* 0xfffffffb040678a4 */ /* 0x000fcc000f8e0206 */
[----:B------:R-:W-:-:S04]  /*2070*/  IMAD.U32 R3, RZ, RZ, UR6 ;  /* 0x00000006ff037e24 */ /* 0x000fc8000f8e00ff */
[----:B------:R-:W-:-:S04]  /*2080*/  IMAD R0, R3, 0x8, R6 ;  /* 0x0000000803007824 */ /* 0x000fc800078e0206 */
[----:B------:R-:W-:-:S05]  /*2090*/  VIADD R3, R0, 0x28 ;  /* 0x0000002800037836 */ /* 0x000fca0000000000 */
[----:B------:R-:W-:-:S04]  /*20a0*/  PRMT R3, R22, 0x654, R3 ;  /* 0x0000065416037816 */ /* 0x000fc80000000003 */
[----:B------:R3:W-:Y:S03]  /*20b0*/  SYNCS.ARRIVE.TRANS64.RED.A1T0 RZ, [R3+URZ], RZ ;  /* 0x000000ff03ff79a7 */ /* 0x0007e6000810043f */
.L_x_33:
[----:B------:R-:W-:Y:S05]  /*20c0*/  BSYNC B0 ;  /* 0x0000000000007941 */ /* 0x000fea0003800000 */
.L_x_32:
[----:B------:R-:W-:Y:S05]  /*20d0*/  @P1 BRA `(.L_x_30) ;  /* 0x0000000000041947 */ /* 0x000fea0003800000 */
[----:B------:R-:W-:Y:S01]  /*20e0*/  BPT.TRAP 0x1 ;  /* 0x000000040000795c */ /* 0x000fe20000300000 */
.L_x_30:
[----:B------:R-:W4:Y:S01]  /*20f0*/  LDC R6, c[0x0][0x288] ;  /* 0x0000a200ff067b82 */ /* 0x000f220000000800 */
[--C-:B------:R-:W-:Y:S01]  /*2100*/  SHF.R.U32.HI R0, RZ, 0x2, R18.reuse ;  /* 0x00000002ff007819 */ /* 0x100fe20000011612 */
[----:B------:R-:W-:Y:S01]  /*2110*/  IMAD.SHL.U32 R11, R92, 0x40, RZ ;  /* 0x000000405c0b7824 */ /* 0x000fe200078e00ff */
[----:B01----:R-:W-:Y:S01]  /*2120*/  SHF.R.U32.HI R5, RZ, 0x7, R18 ;  /* 0x00000007ff057819 */ /* 0x003fe20000011612 */
[----:B------:R-:W-:Y:S01]  /*2130*/  UIADD3 UR39, UR40, UR39, URZ ;  /* 0x0000002728277290 */ /* 0x000fe2000fffe03f */
[----:B---3--:R-:W-:Y:S01]  /*2140*/  LOP3.LUT R3, R0, 0x7, RZ, 0xc0, !PT ;  /* 0x0000000700037812 */ /* 0x008fe200078ec0ff */
[----:B------:R-:W-:Y:S01]  /*2150*/  ULDC UR7, c[0x0][0x284] ;  /* 0x0000a10000077ab9 */ /* 0x000fe20000000800 */
[----:B------:R-:W-:Y:S01]  /*2160*/  LOP3.LUT R0, R5, 0x1, RZ, 0xc0, !PT ;  /* 0x0000000105007812 */ /* 0x000fe200078ec0ff */
[----:B------:R-:W-:Y:S01]  /*2170*/  UISETP.GT.U32.AND UP0, UPT, UR39, 0x4, UPT ;  /* 0x000000042700788c */ /* 0x000fe2000bf04070 */
[C---:B------:R-:W-:Y:S01]  /*2180*/  LOP3.LUT R4, R18.reuse, 0x60, RZ, 0xc0, !PT ;  /* 0x0000006012047812 */ /* 0x040fe200078ec0ff */
[----:B------:R-:W-:Y:S01]  /*2190*/  UISETP.GE.U32.AND UP1, UPT, UR40, 0x5, UPT ;  /* 0x000000052800788c */ /* 0x000fe2000bf26070 */
[----:B------:R-:W-:Y:S01]  /*21a0*/  LOP3.LUT R5, R18, 0x3, RZ, 0xc0, !PT ;  /* 0x0000000312057812 */ /* 0x000fe200078ec0ff */
[----:B------:R-:W-:Y:S01]  /*21b0*/  IMAD.SHL.U32 R8, R0, 0x40, RZ ;  /* 0x0000004000087824 */ /* 0x000fe200078e00ff */
[----:B------:R-:W-:Y:S01]  /*21c0*/  SHF.R.U32.HI R4, RZ, 0x1, R4 ;  /* 0x00000001ff047819 */ /* 0x000fe20000011604 */
[----:B------:R-:W-:Y:S01]  /*21d0*/  UISETP.LT.U32.AND UP0, UPT, UR40, 0x5, UP0 ;  /* 0x000000052800788c */ /* 0x000fe20008701070 */
[----:B------:R-:W-:Y:S01]  /*21e0*/  SHF.R.S32.HI R15, RZ, 0x1f, R89 ;  /* 0x0000001fff0f7819 */ /* 0x000fe20000011459 */
[----:B------:R-:W-:Y:S01]  /*21f0*/  ULDC.64 UR8, c[0x0][0x5d0] ;  /* 0x0001740000087ab9 */ /* 0x000fe20000000a00 */
[--C-:B------:R-:W-:Y:S01]  /*2200*/  IADD3 R7, RZ, -R4, -R3.reuse ;  /* 0x80000004ff077210 */ /* 0x100fe20007ffe803 */
[----:B------:R-:W-:Y:S01]  /*2210*/  UIMAD.WIDE.U32 UR4, UR39, -0x33333333, URZ ;  /* 0xcccccccd270478a5 */ /* 0x000fe2000f8e003f */
[----:B------:R-:W-:Y:S01]  /*2220*/  LOP3.LUT R3, R8, 0x40, R3, 0xe2, !PT ;  /* 0x0000004008037812 */ /* 0x000fe200078ee203 */
[----:B------:R-:W-:Y:S01]  /*2230*/  IMAD.SHL.U32 R8, R18, 0x2, RZ ;  /* 0x0000000212087824 */ /* 0x000fe200078e00ff */
[----:B------:R-:W-:Y:S01]  /*2240*/  USEL UR6, URZ, 0x1, !UP0 ;  /* 0x000000013f067887 */ /* 0x000fe2000c000000 */
[----:B------:R-:W-:Y:S01]  /*2250*/  IMAD R0, R0, -0x40, R7 ;  /* 0xffffffc000007824 */ /* 0x000fe200078e0207 */
[----:B------:R-:W-:Y:S01]  /*2260*/  USHF.R.U32.HI UR4, URZ, 0x2, UR5 ;  /* 0x000000023f047899 */ /* 0x000fe20008011605 */
[----:B----4-:R-:W-:Y:S01]  /*2270*/  IMAD R10, R5, -0x2, R6 ;  /* 0xfffffffe050a7824 */ /* 0x010fe200078e0206 */
[C---:B------:R-:W-:Y:S01]  /*2280*/  ISETP.GE.AND P0, PT, R11.reuse, R6, PT ;  /* 0x000000060b00720c */ /* 0x040fe20003f06270 */
[C---:B------:R-:W-:Y:S01]  /*2290*/  IMAD.SHL.U32 R5, R102.reuse, 0x100, RZ ;  /* 0x0000010066057824 */ /* 0x040fe200078e00ff */
[----:B------:R-:W-:Y:S01]  /*22a0*/  LOP3.LUT R8, R11, 0x6, R8, 0xf8, !PT ;  /* 0x000000060b087812 */ /* 0x000fe200078ef808 */
[----:B------:R-:W-:Y:S01]  /*22b0*/  IMAD R6, R15, UR8, RZ ;  /* 0x000000080f067c24 */ /* 0x000fe2000f8e02ff */
[----:B------:R-:W-:Y:S01]  /*22c0*/  ULOP3.LUT UR38, UR38, UR6, URZ, 0x3c, !UPT ;  /* 0x0000000626267292 */ /* 0x000fe2000f8e3c3f */
[----:B------:R-:W-:Y:S01]  /*22d0*/  IMAD.WIDE R102, R102, 0x100, RZ ;  /* 0x0000010066667825 */ /* 0x000fe200078e02ff */
[----:B------:R-:W-:Y:S01]  /*22e0*/  ISETP.GE.OR P0, PT, R5, UR7, P0 ;  /* 0x0000000705007c0c */ /* 0x000fe20008706670 */
[----:B------:R-:W-:Y:S01]  /*22f0*/  UIMAD UR39, UR4, -0x5, UR39 ;  /* 0xfffffffb042778a4 */ /* 0x000fe2000f8e0227 */
[----:B------:R-:W-:Y:S01]  /*2300*/  SHF.R.S32.HI R9, RZ, 0x1f, R8 ;  /* 0x0000001fff097819 */ /* 0x000fe20000011408 */
[----:B------:R-:W-:Y:S01]  /*2310*/  IMAD R13, R89, UR9, R6 ;  /* 0x00000009590d7c24 */ /* 0x000fe2000f8e0206 */
[----:B------:R-:W-:Y:S01]  /*2320*/  LOP3.LUT R113, R102, R3, R4, 0xfe, !PT ;  /* 0x0000000366717212 */ /* 0x000fe200078efe04 */
[----:B------:R-:W-:Y:S01]  /*2330*/  @UP1 ULOP3.LUT UR38, UR38, 0x1, UR4, 0x78, !UPT ;  /* 0x0000000126261892 */ /* 0x000fe2000f8e7804 */
[----:B------:R-:W-:Y:S01]  /*2340*/  IADD3 R3, -R5, UR7, R0 ;  /* 0x0000000705037c10 */ /* 0x000fe2000fffe100 */
[----:B------:R-:W-:-:S04]  /*2350*/  IMAD.WIDE.U32 R6, R89, UR8, R8 ;  /* 0x0000000859067c25 */ /* 0x000fc8000f8e0008 */
[----:B------:R-:W-:Y:S02]  /*2360*/  IMAD.IADD R7, R7, 0x1, R13 ;  /* 0x0000000107077824 */ /* 0x000fe400078e020d */
[----:B------:R-:W-:Y:S02]  /*2370*/  IMAD.IADD R4, R10, 0x1, -R11 ;  /* 0x000000010a047824 */ /* 0x000fe400078e0a0b */
[----:B------:R-:W-:Y:S01]  /*2380*/  IMAD.MOV.U32 R0, RZ, RZ, -0x1 ;  /* 0xffffffffff007424 */ /* 0x000fe200078e00ff */
[----:B------:R-:W-:Y:S06]  /*2390*/  @P0 BRA `(.L_x_34) ;  /* 0x0000004800380947 */ /* 0x000fec0003800000 */
[----:B------:R-:W0:Y:S01]  /*23a0*/  LDC.64 R10, c[0x0][0x5c8] ;  /* 0x00017200ff0a7b82 */ /* 0x000e220000000a00 */
[----:B-----5:R-:W-:Y:S01]  /*23b0*/  FSETP.NEU.AND P1, PT, R90, RZ, PT ;  /* 0x000000ff5a00720b */ /* 0x020fe20003f2d000 */
[----:B------:R-:W-:Y:S01]  /*23c0*/  BSSY B0, `(.L_x_34) ;  /* 0x000048b000007945 */ /* 0x000fe20003800000 */
[----:B------:R-:W-:-:S04]  /*23d0*/  ISETP.GT.AND P6, PT, R4, RZ, PT ;  /* 0x000000ff0400720c */ /* 0x000fc80003fc4270 */
[----:B------:R-:W-:Y:S01]  /*23e0*/  ISETP.GT.AND P0, PT, R3, RZ, P6 ;  /* 0x000000ff0300720c */ /* 0x000fe20003704270 */
[-C--:B0-----:R-:W-:Y:S02]  /*23f0*/  IMAD R12, R103, R10.reuse, RZ ;  /* 0x0000000a670c7224 */ /* 0x081fe400078e02ff */
[----:B------:R-:W-:-:S04]  /*2400*/  IMAD.WIDE.U32 R104, R113, R10, R6 ;  /* 0x0000000a71687225 */ /* 0x000fc800078e0006 */
[----:B------:R-:W-:-:S04]  /*2410*/  IMAD R5, R113, R11, R12 ;  /* 0x0000000b71057224 */ /* 0x000fc800078e020c */
[----:B------:R-:W-:Y:S01]  /*2420*/  IMAD.IADD R107, R105, 0x1, R5 ;  /* 0x00000001696b7824 */ /* 0x000fe200078e0205 */
[----:B------:R-:W-:Y:S06]  /*2430*/  @!P1 BRA `(.L_x_35) ;  /* 0x0000003000989947 */ /* 0x000fec0003800000 */
[----:B------:R-:W0:Y:S01]  /*2440*/  LDC.64 R94, c[0x0][0x5b8] ;  /* 0x00016e00ff5e7b82 */ /* 0x000e220000000a00 */
[----:B------:R-:W-:-:S07]  /*2450*/  ULDC.64 UR4, c[0x0][0x5c0] ;  /* 0x0001700000047ab9 */ /* 0x000fce0000000a00 */
[----:B------:R-:W1:Y:S08]  /*2460*/  LDC.64 R100, c[0x0][0x5b0] ;  /* 0x00016c00ff647b82 */ /* 0x000e700000000a00 */
[----:B------:R-:W3:Y:S01]  /*2470*/  LDC.64 R92, c[0x0][0x5a8] ;  /* 0x00016a00ff5c7b82 */ /* 0x000ee20000000a00 */
[-C--:B0-----:R-:W-:Y:S02]  /*2480*/  IMAD R6, R15, R94.reuse, RZ ;  /* 0x0000005e0f067224 */ /* 0x081fe400078e02ff */
[----:B------:R-:W-:-:S04]  /*2490*/  IMAD.WIDE.U32 R98, R89, R94, R8 ;  /* 0x0000005e59627225 */ /* 0x000fc800078e0008 */
[----:B------:R-:W-:Y:S02]  /*24a0*/  IMAD R111, R89, R95, R6 ;  /* 0x0000005f596f7224 */ /* 0x000fe400078e0206 */
[-C--:B-1----:R-:W-:Y:S02]  /*24b0*/  IMAD R6, R103, R100.reuse, RZ ;  /* 0x0000006467067224 */ /* 0x082fe400078e02ff */
[----:B------:R-:W-:Y:S02]  /*24c0*/  IMAD.IADD R97, R99, 0x1, R111 ;  /* 0x0000000163617824 */ /* 0x000fe400078e026f */
[----:B------:R-:W-:Y:S02]  /*24d0*/  IMAD.MOV.U32 R96, RZ, RZ, R98 ;  /* 0x000000ffff607224 */ /* 0x000fe400078e0062 */
[C---:B------:R-:W-:Y:S02]  /*24e0*/  IMAD R95, R113.reuse, R101, R6 ;  /* 0x00000065715f7224 */ /* 0x040fe400078e0206 */
[----:B------:R-:W-:-:S04]  /*24f0*/  IMAD.WIDE.U32 R6, R113, R100, R96 ;  /* 0x0000006471067225 */ /* 0x000fc800078e0060 */
[----:B------:R-:W-:Y:S01]  /*2500*/  IMAD.IADD R5, R7, 0x1, R95 ;  /* 0x0000000107057824 */ /* 0x000fe200078e025f */
[----:B---3--:R-:W-:-:S04]  /*2510*/  LEA R14, P1, R6, R92, 0x2 ;  /* 0x0000005c060e7211 */ /* 0x008fc800078210ff */
[----:B------:R-:W-:-:S05]  /*2520*/  LEA.HI.X R15, R6, R93, R5, 0x2, P1 ;  /* 0x0000005d060f7211 */ /* 0x000fca00008f1405 */
[----:B------:R-:W3:Y:S01]  /*2530*/  @P0 LDG.E.LTC128B R5, desc[UR36][R14.64] ;  /* 0x000000240e050981 */ /* 0x000ee2000c1e1920 */
[----:B------:R-:W-:Y:S01]  /*2540*/  LEA R12, P1, R104, UR4, 0x2 ;  /* 0x00000004680c7c11 */ /* 0x000fe2000f8210ff */
[----:B------:R-:W-:Y:S01]  /*2550*/  IMAD.WIDE.U32 R6, R113, R100, R8 ;  /* 0x0000006471067225 */ /* 0x000fe200078e0008 */
[----:B------:R-:W-:Y:S01]  /*2560*/  ISETP.GT.AND P4, PT, R4, 0x1, PT ;  /* 0x000000010400780c */ /* 0x000fe20003f84270 */
[----:B------:R-:W-:Y:S01]  /*2570*/  BSSY B1, `(.L_x_36) ;  /* 0x0000013000017945 */ /* 0x000fe20003800000 */
[----:B------:R-:W-:Y:S01]  /*2580*/  SHF.L.U64.HI R105, R100, 0x3, R101 ;  /* 0x0000000364697819 */ /* 0x000fe20000010265 */
[----:B------:R-:W-:Y:S02]  /*2590*/  IMAD.IADD R7, R95, 0x1, R7 ;  /* 0x000000015f077824 */ /* 0x000fe400078e0207 */
[----:B------:R-:W-:-:S04]  /*25a0*/  IMAD.WIDE.U32 R20, R89, R94, R6 ;  /* 0x0000005e59147225 */ /* 0x000fc800078e0006 */
[----:B------:R-:W-:Y:S01]  /*25b0*/  IMAD.IADD R7, R111, 0x1, R21 ;  /* 0x000000016f077824 */ /* 0x000fe200078e0215 */
[----:B------:R-:W-:-:S04]  /*25c0*/  LEA R6, P2, R20, R92, 0x2 ;  /* 0x0000005c14067211 */ /* 0x000fc800078410ff */
[----:B------:R-:W-:Y:S02]  /*25d0*/  LEA.HI.X R7, R20, R93, R7, 0x2, P2 ;  /* 0x0000005d14077211 */ /* 0x000fe400010f1407 */
[----:B---3--:R-:W-:-:S05]  /*25e0*/  LOP3.LUT R13, R5, 0xffffe000, RZ, 0xc0, !PT ;  /* 0xffffe000050d7812 */ /* 0x008fca00078ec0ff */
[----:B--2---:R-:W-:Y:S01]  /*25f0*/  FMUL R91, R13, R90 ;  /* 0x0000005a0d5b7220 */ /* 0x004fe20000400000 */
[----:B------:R-:W-:Y:S01]  /*2600*/  LEA.HI.X R13, R104, UR5, R107, 0x2, P1 ;  /* 0x00000005680d7c11 */ /* 0x000fe200088f146b */
[----:B------:R-:W-:Y:S01]  /*2610*/  IMAD.SHL.U32 R104, R100, 0x8, RZ ;  /* 0x0000000864687824 */ /* 0x000fe200078e00ff */
[----:B------:R-:W-:Y:S01]  /*2620*/  ISETP.GT.AND P1, PT, R3, RZ, P4 ;  /* 0x000000ff0300720c */ /* 0x000fe20002724270 */
[----:B------:R-:W-:Y:S01]  /*2630*/  FFMA R91, R56, R88, R91 ;  /* 0x00000058385b7223 */ /* 0x000fe2000000005b */
[----:B------:R-:W-:Y:S01]  /*2640*/  P2R R107, PR, RZ, 0x10 ;  /* 0x00000010ff6b7803 */ /* 0x000fe20000000000 */
[----:B------:R-:W-:-:S03]  /*2650*/  IMAD.WIDE.U32 R20, R113, R100, R104 ;  /* 0x0000006471147225 */ /* 0x000fc600078e0068 */
[----:B------:R-:W-:-:S05]  /*2660*/  F2FP.TF32.F32.PACK_B R91, R91 ;  /* 0x0000005bff5b723e */ /* 0x000fca00024050ff */
[----:B------:R0:W-:Y:S02]  /*2670*/  @P0 STG.E desc[UR36][R12.64], R91 ;  /* 0x0000005b0c000986 */ /* 0x0001e4000c101924 */
[----:B------:R-:W-:Y:S05]  /*2680*/  @!P1 BRA `(.L_x_37) ;  /* 0x0000000000049947 */ /* 0x000fea0003800000 */
[----:B------:R1:W5:Y:S02]  /*2690*/  LDG.E.LTC128B R5, desc[UR36][R6.64+0x4] ;  /* 0x0000042406057981 */ /* 0x000364000c1e1920 */
.L_x_37:
[----:B------:R-:W-:Y:S05]  /*26a0*/  BSYNC B1 ;  /* 0x0000000000017941 */ /* 0x000fea0003800000 */
.L_x_36:
[----:B-----5:R-:W-:Y:S01]  /*26b0*/  LOP3.LUT R15, R5, 0xffffe000, RZ, 0xc0, !PT ;  /* 0xffffe000050f7812 */ /* 0x020fe200078ec0ff */
[----:B------:R-:W-:Y:S01]  /*26c0*/  IMAD.IADD R95, R95, 0x1, R21 ;  /* 0x000000015f5f7824 */ /* 0x000fe200078e0215 */
[----:B------:R-:W-:Y:S01]  /*26d0*/  IADD3 R21, P2, R98, R20, RZ ;  /* 0x0000001462157210 */ /* 0x000fe20007f5e0ff */
[----:B0-----:R-:W-:Y:S01]  /*26e0*/  IMAD.MOV.U32 R91, RZ, RZ, R5 ;  /* 0x000000ffff5b7224 */ /* 0x001fe200078e0005 */
[----:B------:R-:W-:Y:S01]  /*26f0*/  ISETP.GT.AND P0, PT, R3, 0x8, P6 ;  /* 0x000000080300780c */ /* 0x000fe20003704270 */
[----:B------:R-:W-:Y:S02]  /*2700*/  FMUL R14, R15, R90 ;  /* 0x0000005a0f0e7220 */ /* 0x000fe40000400000 */
[----:B------:R-:W-:Y:S02]  /*2710*/  IMAD.X R56, R95, 0x1, R97, P2 ;  /* 0x000000015f387824 */ /* 0x000fe400010e0661 */
[----:B------:R-:W-:Y:S01]  /*2720*/  FFMA R115, R57, R88, R14 ;  /* 0x0000005839737223 */ /* 0x000fe2000000000e */
[----:B------:R-:W-:-:S04]  /*2730*/  LEA R14, P2, R21, R92, 0x2 ;  /* 0x0000005c150e7211 */ /* 0x000fc800078410ff */
[----:B------:R-:W-:Y:S02]  /*2740*/  F2FP.TF32.F32.PACK_B R115, R115 ;  /* 0x00000073ff73723e */ /* 0x000fe400024050ff */
[----:B------:R-:W-:-:S03]  /*2750*/  LEA.HI.X R15, R21, R93, R56, 0x2, P2 ;  /* 0x0000005d150f7211 */ /* 0x000fc600010f1438 */
[----:B------:R0:W-:Y:S04]  /*2760*/  @P1 STG.E desc[UR36][R12.64+0x4], R115 ;  /* 0x000004730c001986 */ /* 0x0001e8000c101924 */
[----:B------:R2:W3:Y:S01]  /*2770*/  @P0 LDG.E.LTC128B R91, desc[UR36][R14.64] ;  /* 0x000000240e5b0981 */ /* 0x0004e2000c1e1920 */
[----:B------:R-:W-:Y:S01]  /*2780*/  IADD3 R56, P1, R8, R20, RZ ;  /* 0x0000001408387210 */ /* 0x000fe20007f3e0ff */
[----:B------:R-:W-:Y:S01]  /*2790*/  BSSY B1, `(.L_x_38) ;  /* 0x0000012000017945 */ /* 0x000fe20003800000 */
[----:B------:R-:W-:-:S03]  /*27a0*/  SHF.L.U64.HI R109, R10, 0x5, R11 ;  /* 0x000000050a6d7819 */ /* 0x000fc6000001020b */
[----:B------:R-:W-:Y:S01]  /*27b0*/  IMAD.X R57, R9, 0x1, R95, P1 ;  /* 0x0000000109397824 */ /* 0x000fe200008e065f */
[----:B------:R-:W-:Y:S01]  /*27c0*/  ISETP.GT.AND P1, PT, R3, 0x8, P4 ;  /* 0x000000080300780c */ /* 0x000fe20002724270 */
[----:B------:R-:W-:Y:S02]  /*27d0*/  IMAD.SHL.U32 R95, R10, 0x20, RZ ;  /* 0x000000200a5f7824 */ /* 0x000fe400078e00ff */
[----:B------:R-:W-:-:S03]  /*27e0*/  IMAD.WIDE.U32 R56, R89, R94, R56 ;  /* 0x0000005e59387225 */ /* 0x000fc600078e0038 */
[----:B------:R-:W-:Y:S02]  /*27f0*/  IADD3 R20, P2, R95, R12, RZ ;  /* 0x0000000c5f147210 */ /* 0x000fe40007f5e0ff */
[----:B--2---:R-:W-:-:S03]  /*2800*/  LEA R14, P3, R56, R92, 0x2 ;  /* 0x0000005c380e7211 */ /* 0x004fc600078610ff */
[----:B------:R-:W-:Y:S01]  /*2810*/  IMAD.X R21, R109, 0x1, R13, P2 ;  /* 0x000000016d157824 */ /* 0x000fe200010e060d */
[----:B---3--:R-:W-:-:S05]  /*2820*/  LOP3.LUT R5, R91, 0xffffe000, RZ, 0xc0, !PT ;  /* 0xffffe0005b057812 */ /* 0x008fca00078ec0ff */
[----:B------:R-:W-:-:S04]  /*2830*/  FMUL R5, R5, R90 ;  /* 0x0000005a05057220 */ /* 0x000fc80000400000 */
[----:B------:R-:W-:Y:S01]  /*2840*/  FFMA R117, R58, R88, R5 ;  /* 0x000000583a757223 */ /* 0x000fe20000000005 */
[----:B------:R-:W-:-:S04]  /*2850*/  IMAD.IADD R5, R111, 0x1, R57 ;  /* 0x000000016f057824 */ /* 0x000fc800078e0239 */
[----:B------:R-:W-:Y:S02]  /*2860*/  F2FP.TF32.F32.PACK_B R117, R117 ;  /* 0x00000075ff75723e */ /* 0x000fe400024050ff */
[----:B------:R-:W-:-:S03]  /*2870*/  LEA.HI.X R15, R56, R93, R5, 0x2, P3 ;  /* 0x0000005d380f7211 */ /* 0x000fc600018f1405 */
[----:B------:R0:W-:Y:S01]  /*2880*/  @P0 STG.E desc[UR36][R20.64], R117 ;  /* 0x0000007514000986 */ /* 0x0001e2000c101924 */
[----:B------:R-:W-:Y:S05]  /*2890*/  @!P1 BRA `(.L_x_39) ;  /* 0x0000000000049947 */ /* 0x000fea0003800000 */
[----:B------:R2:W5:Y:S02]  /*28a0*/  LDG.E.LTC128B R91, desc[UR36][R14.64+0x4] ;  /* 0x000004240e5b7981 */ /* 0x000564000c1e1920 */
.L_x_39:
[----:B------:R-:W-:Y:S05]  /*28b0*/  BSYNC B1 ;  /* 0x0000000000017941 */ /* 0x000fea0003800000 */
.L_x_38:
[----:B-----5:R-:W-:Y:S01]  /*28c0*/  LOP3.LUT R5, R91, 0xffffe000, RZ, 0xc0, !PT ;  /* 0xffffe0005b057812 */ /* 0x020fe200078ec0ff */
[----:B------:R-:W-:Y:S01]  /*28d0*/  BSSY B1, `(.L_x_40) ;  /* 0x000000c000017945 */ /* 0x000fe20003800000 */
[----:B------:R-:W-:-:S03]  /*28e0*/  ISETP.GT.AND P4, PT, R4, 0x8, PT ;  /* 0x000000080400780c */ /* 0x000fc60003f84270 */
[----:B------:R-:W-:Y:S01]  /*28f0*/  FMUL R56, R5, R90 ;  /* 0x0000005a05387220 */ /* 0x000fe20000400000 */
[----:B------:R-:W-:Y:S01]  /*2900*/  ISETP.GT.AND P0, PT, R3, RZ, P4 ;  /* 0x000000ff0300720c */ /* 0x000fe20002704270 */
[----:B------:R-:W-:Y:S01]  /*2910*/  IMAD.SHL.U32 R5, R10, 0x200, RZ ;  /* 0x000002000a057824 */ /* 0x000fe200078e00ff */
[----:B------:R-:W-:Y:S01]  /*2920*/  P2R R108, PR, RZ, 0x10 ;  /* 0x00000010ff6c7803 */ /* 0x000fe20000000000 */
[----:B------:R-:W-:Y:S01]  /*2930*/  FFMA R59, R59, R88, R56 ;  /* 0x000000583b3b7223 */ /* 0x000fe20000000038 */
[----:B------:R-:W-:-:S04]  /*2940*/  IMAD.MOV.U32 R56, RZ, RZ, R91 ;  /* 0x000000ffff387224 */ /* 0x000fc800078e005b */
[----:B------:R-:W-:-:S05]  /*2950*/  F2FP.TF32.F32.PACK_B R59, R59 ;  /* 0x0000003bff3b723e */ /* 0x000fca00024050ff */
[----:B------:R3:W-:Y:S01]  /*2960*/  @P1 STG.E desc[UR36][R20.64+0x4], R59 ;  /* 0x0000043b14001986 */ /* 0x0007e2000c101924 */
[----:B------:R-:W-:Y:S05]  /*2970*/  @!P0 BRA `(.L_x_41) ;  /* 0x0000000000048947 */ /* 0x000fea0003800000 */
[----:B------:R4:W5:Y:S02]  /*2980*/  LDG.E.LTC128B R56, desc[UR36][R6.64+0x20] ;  /* 0x0000202406387981 */ /* 0x000964000c1e1920 */
.L_x_41:
[----:B------:R-:W-:Y:S05]  /*2990*/  BSYNC B1 ;  /* 0x0000000000017941 */ /* 0x000fea0003800000 */
.L_x_40:
[----:B-----5:R-:W-:Y:S01]  /*29a0*/  LOP3.LUT R57, R56, 0xffffe000, RZ, 0xc0, !PT ;  /* 0xffffe00038397812 */ /* 0x020fe200078ec0ff */
[----:B------:R-:W-:Y:S01]  /*29b0*/  BSSY B1, `(.L_x_42) ;  /* 0x000000d000017945 */ /* 0x000fe20003800000 */
[----:B------:R-:W-:Y:S02]  /*29c0*/  SHF.L.U64.HI R91, R10, 0x9, R11 ;  /* 0x000000090a5b7819 */ /* 0x000fe4000001020b */
[----:B------:R-:W-:Y:S01]  /*29d0*/  IADD3 R10, P1, P2, R5, R12, R95 ;  /* 0x0000000c050a7210 */ /* 0x000fe20007a3e05f */
[----:B------:R-:W-:Y:S01]  /*29e0*/  FMUL R57, R57, R90 ;  /* 0x0000005a39397220 */ /* 0x000fe20000400000 */
[----:B------:R-:W-:Y:S02]  /*29f0*/  ISETP.GT.AND P3, PT, R4, 0x9, PT ;  /* 0x000000090400780c */ /* 0x000fe40003f64270 */
[----:B------:R-:W-:Y:S01]  /*2a00*/  IADD3.X R11, R91, R13, R109, P1, P2 ;  /* 0x0000000d5b0b7210 */ /* 0x000fe20000fe446d */
[----:B------:R-:W-:Y:S01]  /*2a10*/  FFMA R57, R60, R88, R57 ;  /* 0x000000583c397223 */ /* 0x000fe20000000039 */
[----:B------:R-:W-:-:S02]  /*2a20*/  ISETP.GT.AND P1, PT, R3, RZ, P3 ;  /* 0x000000ff0300720c */ /* 0x000fc40001f24270 */
[----:B------:R-:W-:Y:S02]  /*2a30*/  P2R R109, PR, RZ, 0x8 ;  /* 0x00000008ff6d7803 */ /* 0x000fe40000000000 */
[----:B------:R-:W-:-:S05]  /*2a40*/  F2FP.TF32.F32.PACK_B R57, R57 ;  /* 0x00000039ff39723e */ /* 0x000fca00024050ff */
[----:B------:R0:W-:Y:S04]  /*2a50*/  @P0 STG.E desc[UR36][R12.64+0x20], R57 ;  /* 0x000020390c000986 */ /* 0x0001e8000c101924 */
[----:B------:R-:W-:Y:S05]  /*2a60*/  @!P1 BRA `(.L_x_43) ;  /* 0x0000000000049947 */ /* 0x000fea0003800000 */
[----:B------:R0:W5:Y:S02]  /*2a70*/  LDG.E.LTC128B R56, desc[UR36][R6.64+0x24] ;  /* 0x0000242406387981 */ /* 0x000164000c1e1920 */
.L_x_43:
[----:B------:R-:W-:Y:S05]  /*2a80*/  BSYNC B1 ;  /* 0x0000000000017941 */ /* 0x000fea0003800000 */
.L_x_42:
[----:B0----5:R-:W-:Y:S01]  /*2a90*/  LOP3.LUT R57, R56, 0xffffe000, RZ, 0xc0, !PT ;  /* 0xffffe00038397812 */ /* 0x021fe200078ec0ff */
[----:B------:R-:W-:Y:S01]  /*2aa0*/  BSSY B1, `(.L_x_44) ;  /* 0x0000008000017945 */ /* 0x000fe20003800000 */
[----:B------:R-:W-:-:S03]  /*2ab0*/  ISETP.GT.AND P0, PT, R3, 0x8, P4 ;  /* 0x000000080300780c */ /* 0x000fc60002704270 */
[----:B------:R-:W-:-:S04]  /*2ac0*/  FMUL R58, R57, R90 ;  /* 0x0000005a393a7220 */ /* 0x000fc80000400000 */
[----:B------:R-:W-:-:S05]  /*2ad0*/  FFMA R61, R61, R88, R58 ;  /* 0x000000583d3d7223 */ /* 0x000fca000000003a */
[----:B------:R-:W-:-:S05]  /*2ae0*/  F2FP.TF32.F32.PACK_B R61, R61 ;  /* 0x0000003dff3d723e */ /* 0x000fca00024050ff */
[----:B------:R0:W-:Y:S01]  /*2af0*/  @P1 STG.E desc[UR36][R12.64+0x24], R61 ;  /* 0x0000243d0c001986 */ /* 0x0001e2000c101924 */
[----:B------:R-:W-:Y:S05]  /*2b00*/  @!P0 BRA `(.L_x_45) ;  /* 0x0000000000048947 */ /* 0x000fea0003800000 */
[----:B------:R0:W5:Y:S02]  /*2b10*/  LDG.E.LTC128B R56, desc[UR36][R14.64+0x20] ;  /* 0x000020240e387981 */ /* 0x000164000c1e1920 */
.L_x_45:
[----:B------:R-:W-:Y:S05]  /*2b20*/  BSYNC B1 ;  /* 0x0000000000017941 */ /* 0x000fea0003800000 */
.L_x_44:
[----:B-----5:R-:W-:Y:S01]  /*2b30*/  LOP3.LUT R57, R56, 0xffffe000, RZ, 0xc0, !PT ;  /* 0xffffe00038397812 */ /* 0x020fe200078ec0ff */
        /* <DEDUP_REMOVED lines=8> */
.L_x_47:
[----:B------:R-:W-:Y:S05]  /*2bc0*/  BSYNC B1 ;  /* 0x0000000000017941 */ /* 0x000fea0003800000 */
.L_x_46:
[----:B0----5:R-:W-:Y:S01]  /*2bd0*/  LOP3.LUT R57, R56, 0xffffe000, RZ, 0xc0, !PT ;  /* 0xffffe00038397812 */ /* 0x021fe200078ec0ff */
[----:B------:R-:W-:Y:S01]  /*2be0*/  BSSY B1, `(.L_x_48) ;  /* 0x000000d000017945 */ /* 0x000fe20003800000 */
[----:B------:R-:W-:Y:S01]  /*2bf0*/  IADD3 R113, P0, R113, 0x80, RZ ;  /* 0x0000008071717810 */ /* 0x000fe20007f1e0ff */
[----:B------:R-:W-:Y:S01]  /*2c00*/  IMAD.MOV.U32 R62, RZ, RZ, R56 ;  /* 0x000000ffff3e7224 */ /* 0x000fe200078e0038 */
[----:B------:R-:W-:Y:S01]  /*2c10*/  ISETP.GT.AND P2, PT, R4, 0x10, PT ;  /* 0x000000100400780c */ /* 0x000fe20003f44270 */
[----:B------:R-:W-:Y:S02]  /*2c20*/  FMUL R58, R57, R90 ;  /* 0x0000005a393a7220 */ /* 0x000fe40000400000 */
[----:B------:R-:W-:Y:S01]  /*2c30*/  IMAD.X R103, RZ, RZ, R103, P0 ;  /* 0x000000ffff677224 */ /* 0x000fe200000e0667 */
[----:B------:R-:W-:Y:S01]  /*2c40*/  ISETP.GT.AND P0, PT, R3, RZ, P2 ;  /* 0x000000ff0300720c */ /* 0x000fe20001704270 */
[----:B------:R-:W-:Y:S01]  /*2c50*/  FFMA R63, R63, R88, R58 ;  /* 0x000000583f3f7223 */ /* 0x000fe2000000003a */
[----:B------:R-:W-:-:S04]  /*2c60*/  P2R R102, PR, RZ, 0x4 ;  /* 0x00000004ff667803 */ /* 0x000fc80000000000 */
[----:B------:R-:W-:-:S05]  /*2c70*/  F2FP.TF32.F32.PACK_B R63, R63 ;  /* 0x0000003fff3f723e */ /* 0x000fca00024050ff */
[----:B------:R0:W-:Y:S02]  /*2c80*/  @P1 STG.E desc[UR36][R20.64+0x24], R63 ;  /* 0x0000243f14001986 */ /* 0x0001e4000c101924 */
[----:B------:R-:W-:Y:S05]  /*2c90*/  @!P0 BRA `(.L_x_49) ;  /* 0x0000000000048947 */ /* 0x000fea0003800000 */
[----:B------:R0:W5:Y:S02]  /*2ca0*/  LDG.E.LTC128B R62, desc[UR36][R6.64+0x40] ;  /* 0x00004024063e7981 */ /* 0x000164000c1e1920 */
.L_x_49:
[----:B------:R-:W-:Y:S05]  /*2cb0*/  BSYNC B1 ;  /* 0x0000000000017941 */ /* 0x000fea0003800000 */
.L_x_48:
[----:B-----5:R-:W-:Y:S01]  /*2cc0*/  LOP3.LUT R57, R62, 0xffffe000, RZ, 0xc0, !PT ;  /* 0xffffe0003e397812 */ /* 0x020fe200078ec0ff */
[-C--:B------:R-:W-:Y:S01]  /*2cd0*/  IMAD R56, R103, R100.reuse, RZ ;  /* 0x0000006467387224 */ /* 0x080fe200078e02ff */
[----:B------:R-:W-:Y:S01]  /*2ce0*/  ISETP.GT.AND P1, PT, R4, 0x11, PT ;  /* 0x000000110400780c */ /* 0x000fe20003f24270 */
[----:B---3--:R-:W-:Y:S01]  /*2cf0*/  IMAD.WIDE.U32 R58, R113, R100, R8 ;  /* 0x00000064713a7225 */ /* 0x008fe200078e0008 */
[----:B------:R-:W-:Y:S03]  /*2d00*/  BSSY B1, `(.L_x_50) ;  /* 0x000001f000017945 */ /* 0x000fe60003800000 */
[----:B------:R-:W-:Y:S01]  /*2d10*/  FMUL R57, R57, R90 ;  /* 0x0000005a39397220 */ /* 0x000fe20000400000 */
[----:B0-----:R-:W-:-:S03]  /*2d20*/  IMAD R63, R113, R101, R56 ;  /* 0x00000065713f7224 */ /* 0x001fc600078e0238 */
[----:B------:R-:W-:Y:S01]  /*2d30*/  FFMA R95, R64, R88, R57 ;  /* 0x00000058405f7223 */ /* 0x000fe20000000039 */
[----:B------:R-:W-:-:S04]  /*2d40*/  IMAD.WIDE.U32 R56, R113, R100, R96 ;  /* 0x0000006471387225 */ /* 0x000fc800078e0060 */
[----:B------:R-:W-:Y:S01]  /*2d50*/  F2FP.TF32.F32.PACK_B R95, R95 ;  /* 0x0000005fff5f723e */ /* 0x000fe200024050ff */
[----:B------:R-:W-:Y:S02]  /*2d60*/  IMAD.IADD R59, R63, 0x1, R59 ;  /* 0x000000013f3b7824 */ /* 0x000fe400078e023b */
[----:B------:R-:W-:Y:S02]  /*2d70*/  IMAD.IADD R57, R57, 0x1, R63 ;  /* 0x0000000139397824 */ /* 0x000fe400078e023f */
[----:B------:R0:W-:Y:S01]  /*2d80*/  @P0 STG.E desc[UR36][R12.64+0x40], R95 ;  /* 0x0000405f0c000986 */ /* 0x0001e2000c101924 */
[----:B------:R-:W-:Y:S01]  /*2d90*/  IMAD.WIDE.U32 R60, R89, R94, R58 ;  /* 0x0000005e593c7225 */ /* 0x000fe200078e003a */
[----:B------:R-:W-:-:S03]  /*2da0*/  LEA R58, P0, R56, R92, 0x2 ;  /* 0x0000005c383a7211 */ /* 0x000fc600078010ff */
[----:B------:R-:W-:Y:S01]  /*2db0*/  IMAD.WIDE.U32 R100, R113, R100, R104 ;  /* 0x0000006471647225 */ /* 0x000fe200078e0068 */
[----:B------:R-:W-:Y:S02]  /*2dc0*/  LEA.HI.X R59, R56, R93, R57, 0x2, P0 ;  /* 0x0000005d383b7211 */ /* 0x000fe400000f1439 */
[----:B------:R-:W-:Y:S01]  /*2dd0*/  LEA R56, P0, R60, R92, 0x2 ;  /* 0x0000005c3c387211 */ /* 0x000fe200078010ff */
[----:B------:R-:W-:Y:S02]  /*2de0*/  IMAD.IADD R57, R111, 0x1, R61 ;  /* 0x000000016f397824 */ /* 0x000fe400078e023d */
[----:B------:R-:W-:-:S03]  /*2df0*/  IMAD.IADD R63, R63, 0x1, R101 ;  /* 0x000000013f3f7824 */ /* 0x000fc600078e0265 */
[----:B------:R-:W-:Y:S02]  /*2e00*/  LEA.HI.X R57, R60, R93, R57, 0x2, P0 ;  /* 0x0000005d3c397211 */ /* 0x000fe400000f1439 */
[----:B------:R-:W-:-:S05]  /*2e10*/  IADD3 R98, P0, R98, R100, RZ ;  /* 0x0000006462627210 */ /* 0x000fca0007f1e0ff */
[----:B------:R-:W-:Y:S01]  /*2e20*/  IMAD.X R96, R63, 0x1, R97, P0 ;  /* 0x000000013f607824 */ /* 0x000fe200000e0661 */
[----:B------:R-:W-:-:S05]  /*2e30*/  IADD3 R8, P0, R8, R100, RZ ;  /* 0x0000006408087210 */ /* 0x000fca0007f1e0ff */
[----:B------:R-:W-:Y:S01]  /*2e40*/  IMAD.X R9, R9, 0x1, R63, P0 ;  /* 0x0000000109097824 */ /* 0x000fe200000e063f */
[----:B------:R-:W-:Y:S01]  /*2e50*/  LEA R60, P0, R98, R92, 0x2 ;  /* 0x0000005c623c7211 */ /* 0x000fe200078010ff */
[----:B0-----:R-:W-:-:S03]  /*2e60*/  IMAD.WIDE.U32 R94, R89, R94, R8 ;  /* 0x0000005e595e7225 */ /* 0x001fc600078e0008 */
[-C--:B------:R-:W-:Y:S01]  /*2e70*/  LEA.HI.X R61, R98, R93.reuse, R96, 0x2, P0 ;  /* 0x0000005d623d7211 */ /* 0x080fe200000f1460 */
[----:B------:R-:W-:Y:S01]  /*2e80*/  IMAD.IADD R9, R111, 0x1, R95 ;  /* 0x000000016f097824 */ /* 0x000fe200078e025f */
[C---:B------:R-:W-:Y:S02]  /*2e90*/  LEA R8, P0, R94.reuse, R92, 0x2 ;  /* 0x0000005c5e087211 */ /* 0x040fe400078010ff */
[----:B------:R-:W-:Y:S02]  /*2ea0*/  P2R R92, PR, RZ, 0x2 ;  /* 0x00000002ff5c7803 */ /* 0x000fe40000000000 */
[----:B------:R-:W-:Y:S02]  /*2eb0*/  LEA.HI.X R9, R94, R93, R9, 0x2, P0 ;  /* 0x0000005d5e097211 */ /* 0x000fe400000f1409 */
[----:B------:R-:W-:-:S13]  /*2ec0*/  ISETP.GT.AND P0, PT, R3, RZ, P1 ;  /* 0x000000ff0300720c */ /* 0x000fda0000f04270 */
[----:B------:R-:W-:Y:S05]  /*2ed0*/  @!P0 BRA `(.L_x_51) ;  /* 0x0000000000048947 */ /* 0x000fea0003800000 */
[----:B------:R0:W5:Y:S02]  /*2ee0*/  LDG.E.LTC128B R62, desc[UR36][R6.64+0x44] ;  /* 0x00004424063e7981 */ /* 0x000164000c1e1920 */
.L_x_51:
[----:B------:R-:W-:Y:S05]  /*2ef0*/  BSYNC B1 ;  /* 0x0000000000017941 */ /* 0x000fea0003800000 */
.L_x_50:
[----:B-----5:R-:W-:Y:S01]  /*2f00*/  LOP3.LUT R63, R62, 0xffffe000, RZ, 0xc0, !PT ;  /* 0xffffe0003e3f7812 */ /* 0x020fe200078ec0ff */
[----:B------:R-:W-:Y:S04]  /*2f10*/  BSSY B1, `(.L_x_52) ;  /* 0x0000008000017945 */ /* 0x000fe80003800000 */
[----:B------:R-:W-:-:S04]  /*2f20*/  FMUL R64, R63, R90 ;  /* 0x0000005a3f407220 */ /* 0x000fc80000400000 */
[----:B------:R-:W-:-:S05]  /*2f30*/  FFMA R65, R65, R88, R64 ;  /* 0x0000005841417223 */ /* 0x000fca0000000040 */
[----:B------:R-:W-:-:S05]  /*2f40*/  F2FP.TF32.F32.PACK_B R65, R65 ;  /* 0x00000041ff41723e */ /* 0x000fca00024050ff */
[----:B------:R3:W-:Y:S01]  /*2f50*/  @P0 STG.E desc[UR36][R12.64+0x44], R65 ;  /* 0x000044410c000986 */ /* 0x0007e2000c101924 */
[----:B------:R-:W-:-:S13]  /*2f60*/  ISETP.GT.AND P0, PT, R3, 0x8, P2 ;  /* 0x000000080300780c */ /* 0x000fda0001704270 */
[----:B---3--:R-:W-:Y:S05]  /*2f70*/  @!P0 BRA `(.L_x_53) ;  /* 0x0000000000048947 */ /* 0x008fea0003800000 */
[----:B------:R3:W5:Y:S02]  /*2f80*/  LDG.E.LTC128B R62, desc[UR36][R14.64+0x40] ;  /* 0x000040240e3e7981 */ /* 0x000764000c1e1920 */
.L_x_53:
[----:B------:R-:W-:Y:S05]  /*2f90*/  BSYNC B1 ;  /* 0x0000000000017941 */ /* 0x000fea0003800000 */
.L_x_52:
[----:B-----5:R-:W-:Y:S01]  /*2fa0*/  LOP3.LUT R63, R62, 0xffffe000, RZ, 0xc0, !PT ;  /* 0xffffe0003e3f7812 */ /* 0x020fe200078ec0ff */
[----:B------:R-:W-:Y:S04]  /*2fb0*/  BSSY B1, `(.L_x_54) ;  /* 0x0000008000017945 */ /* 0x000fe80003800000 */
[----:B------:R-:W-:-:S04]  /*2fc0*/  FMUL R63, R63, R90 ;  /* 0x0000005a3f3f7220 */ /* 0x000fc80000400000 */
[----:B------:R-:W-:-:S05]  /*2fd0*/  FFMA R63, R66, R88, R63 ;  /* 0x00000058423f7223 */ /* 0x000fca000000003f */
[----:B------:R-:W-:-:S05]  /*2fe0*/  F2FP.TF32.F32.PACK_B R63, R63 ;  /* 0x0000003fff3f723e */ /* 0x000fca00024050ff */
[----:B------:R0:W-:Y:S01]  /*2ff0*/  @P0 STG.E desc[UR36][R20.64+0x40], R63 ;  /* 0x0000403f14000986 */ /* 0x0001e2000c101924 */
[----:B------:R-:W-:-:S13]  /*3000*/  ISETP.GT.AND P0, PT, R3, 0x8, P1 ;  /* 0x000000080300780c */ /* 0x000fda0000f04270 */
[----:B0-----:R-:W-:Y:S05]  /*3010*/  @!P0 BRA `(.L_x_55) ;  /* 0x0000000000048947 */ /* 0x001fea0003800000 */
[----:B------:R0:W5:Y:S02]  /*3020*/  LDG.E.LTC128B R62, desc[UR36][R14.64+0x44] ;  /* 0x000044240e3e7981 */ /* 0x000164000c1e1920 */
.L_x_55:
[----:B------:R-:W-:Y:S05]  /*3030*/  BSYNC B1 ;  /* 0x0000000000017941 */ /* 0x000fea0003800000 */
.L_x_54:
[----:B-----5:R-:W-:Y:S01]  /*3040*/  LOP3.LUT R63, R62, 0xffffe000, RZ, 0xc0, !PT ;  /* 0xffffe0003e3f7812 */ /* 0x020fe200078ec0ff */
[----:B------:R-:W-:Y:S01]  /*3050*/  BSSY B1, `(.L_x_56) ;  /* 0x000000a000017945 */ /* 0x000fe20003800000 */
[----:B------:R-:W-:-:S03]  /*3060*/  ISETP.GT.AND P2, PT, R4, 0x18, PT ;  /* 0x000000180400780c */ /* 0x000fc60003f44270 */
[----:B------:R-:W-:Y:S01]  /*3070*/  FMUL R64, R63, R90 ;  /* 0x0000005a3f407220 */ /* 0x000fe20000400000 */
[----:B------:R-:W-:-:S03]  /*3080*/  P2R R89, PR, RZ, 0x4 ;  /* 0x00000004ff597803 */ /* 0x000fc60000000000 */
[----:B------:R-:W-:-:S05]  /*3090*/  FFMA R67, R67, R88, R64 ;  /* 0x0000005843437223 */ /* 0x000fca0000000040 */
[----:B------:R-:W-:-:S05]  /*30a0*/  F2FP.TF32.F32.PACK_B R67, R67 ;  /* 0x00000043ff43723e */ /* 0x000fca00024050ff */
[----:B------:R0:W-:Y:S01]  /*30b0*/  @P0 STG.E desc[UR36][R20.64+0x44], R67 ;  /* 0x0000444314000986 */ /* 0x0001e2000c101924 */
[----:B------:R-:W-:-:S13]  /*30c0*/  ISETP.GT.AND P0, PT, R3, RZ, P2 ;  /* 0x000000ff0300720c */ /* 0x000fda0001704270 */
[----:B0-----:R-:W-:Y:S05]  /*30d0*/  @!P0 BRA `(.L_x_57) ;  /* 0x0000000000048947 */ /* 0x001fea0003800000 */
[----:B------:R0:W5:Y:S02]  /*30e0*/  LDG.E.LTC128B R62, desc[UR36][R6.64+0x60] ;  /* 0x00006024063e7981 */ /* 0x000164000c1e1920 */
.L_x_57:
[----:B------:R-:W-:Y:S05]  /*30f0*/  BSYNC B1 ;  /* 0x0000000000017941 */ /* 0x000fea0003800000 */
.L_x_56:
        /* <DEDUP_REMOVED lines=11> */
.L_x_59:
[----:B------:R-:W-:Y:S05]  /*31b0*/  BSYNC B1 ;  /* 0x0000000000017941 */ /* 0x000fea0003800000 */
.L_x_58:
        /* <DEDUP_REMOVED lines=9> */
.L_x_61:
[----:B------:R-:W-:Y:S05]  /*3250*/  BSYNC B1 ;  /* 0x0000000000017941 */ /* 0x000fea0003800000 */
.L_x_60:
        /* <DEDUP_REMOVED lines=9> */
.L_x_63:
[----:B------:R-:W-:Y:S05]  /*32f0*/  BSYNC B1 ;  /* 0x0000000000017941 */ /* 0x000fea0003800000 */
.L_x_62:
        /* <DEDUP_REMOVED lines=11> */
.L_x_65:
[----:B------:R-:W-:Y:S05]  /*33b0*/  BSYNC B1 ;  /* 0x0000000000017941 */ /* 0x000fea0003800000 */
.L_x_64:
        /* <DEDUP_REMOVED lines=11> */
.L_x_67:
[----:B------:R-:W-:Y:S05]  /*3470*/  BSYNC B1 ;  /* 0x0000000000017941 */ /* 0x000fea0003800000 */
.L_x_66:
        /* <DEDUP_REMOVED lines=9> */
.L_x_69:
[----:B------:R-:W-:Y:S05]  /*3510*/  BSYNC B1 ;  /* 0x0000000000017941 */ /* 0x000fea0003800000 */
.L_x_68:
        /* <DEDUP_REMOVED lines=9> */
.L_x_71:
[----:B------:R-:W-:Y:S05]  /*35b0*/  BSYNC B1 ;  /* 0x0000000000017941 */ /* 0x000fea0003800000 */
.L_x_70:
        /* <DEDUP_REMOVED lines=11> */
.L_x_73:
[----:B------:R-:W-:Y:S05]  /*3670*/  BSYNC B1 ;  /* 0x0000000000017941 */ /* 0x000fea0003800000 */
.L_x_72:
[----:B-----5:R-:W-:Y:S01]  /*3680*/  LOP3.LUT R63, R62, 0xffffe000, RZ, 0xc0, !PT ;  /* 0xffffe0003e3f7812 */ /* 0x020fe200078ec0ff */
[----:B------:R-:W-:Y:S01]  /*3690*/  BSSY B1, `(.L_x_74) ;  /* 0x000000a000017945 */ /* 0x000fe20003800000 */
[----:B------:R-:W-:-:S03]  /*36a0*/  ISETP.GT.AND P5, PT, R4, 0x29, PT ;  /* 0x000000290400780c */ /* 0x000fc60003fa4270 */
[----:B------:R-:W-:-:S04]  /*36b0*/  FMUL R63, R63, R90 ;  /* 0x0000005a3f3f7220 */ /* 0x000fc80000400000 */
[----:B------:R-:W-:-:S05]  /*36c0*/  FFMA R63, R76, R88, R63 ;  /* 0x000000584c3f7223 */ /* 0x000fca000000003f */
[----:B------:R-:W-:-:S05]  /*36d0*/  F2FP.TF32.F32.PACK_B R63, R63 ;  /* 0x0000003fff3f723e */ /* 0x000fca00024050ff */
[----:B------:R1:W-:Y:S01]  /*36e0*/  @P0 STG.E desc[UR36][R12.64+0xa0], R63 ;  /* 0x0000a03f0c000986 */ /* 0x0003e2000c101924 */
[----:B------:R-:W-:Y:S02]  /*36f0*/  ISETP.GT.AND P0, PT, R3, RZ, P5 ;  /* 0x000000ff0300720c */ /* 0x000fe40002f04270 */
[----:B-1----:R-:W-:-:S11]  /*3700*/  P2R R63, PR, RZ, 0x20 ;  /* 0x00000020ff3f7803 */ /* 0x002fd60000000000 */
[----:B------:R-:W-:Y:S05]  /*3710*/  @!P0 BRA `(.L_x_75) ;  /* 0x0000000000048947 */ /* 0x000fea0003800000 */
[----:B------:R1:W5:Y:S02]  /*3720*/  LDG.E.LTC128B R62, desc[UR36][R6.64+0xa4] ;  /* 0x0000a424063e7981 */ /* 0x000364000c1e1920 */
.L_x_75:
[----:B------:R-:W-:Y:S05]  /*3730*/  BSYNC B1 ;  /* 0x0000000000017941 */ /* 0x000fea0003800000 */
.L_x_74:
        /* <DEDUP_REMOVED lines=9> */
.L_x_77:
[----:B------:R-:W-:Y:S05]  /*37d0*/  BSYNC B1 ;  /* 0x0000000000017941 */ /* 0x000fea0003800000 */
.L_x_76:
        /* <DEDUP_REMOVED lines=9> */
.L_x_79:
[----:B------:R-:W-:Y:S05]  /*3870*/  BSYNC B1 ;  /* 0x0000000000017941 */ /* 0x000fea0003800000 */
.L_x_78:
[----:B-----5:R-:W-:Y:S01]  /*3880*/  LOP3.LUT R63, R62, 0xffffe000, RZ, 0xc0, !PT ;  /* 0xffffe0003e3f7812 */ /* 0x020fe200078ec0ff */
[----:B------:R-:W-:Y:S01]  /*3890*/  BSSY B1, `(.L_x_80) ;  /* 0x0000009000017945 */ /* 0x000fe20003800000 */
[----:B------:R-:W-:-:S03]  /*38a0*/  ISETP.GT.AND P3, PT, R4, 0x30, PT ;  /* 0x000000300400780c */ /* 0x000fc60003f64270 */
[----:B------:R-:W-:-:S04]  /*38b0*/  FMUL R64, R63, R90 ;  /* 0x0000005a3f407220 */ /* 0x000fc80000400000 */
[----:B------:R-:W-:-:S05]  /*38c0*/  FFMA R79, R79, R88, R64 ;  /* 0x000000584f4f7223 */ /* 0x000fca0000000040 */
[----:B------:R-:W-:-:S05]  /*38d0*/  F2FP.TF32.F32.PACK_B R79, R79 ;  /* 0x0000004fff4f723e */ /* 0x000fca00024050ff */
[----:B------:R0:W-:Y:S01]  /*38e0*/  @P0 STG.E desc[UR36][R20.64+0xa4], R79 ;  /* 0x0000a44f14000986 */ /* 0x0001e2000c101924 */
[----:B------:R-:W-:-:S13]  /*38f0*/  ISETP.GT.AND P0, PT, R3, RZ, P3 ;  /* 0x000000ff0300720c */ /* 0x000fda0001f04270 */
[----:B0-----:R-:W-:Y:S05]  /*3900*/  @!P0 BRA `(.L_x_81) ;  /* 0x0000000000048947 */ /* 0x001fea0003800000 */
[----:B------:R0:W5:Y:S02]  /*3910*/  LDG.E.LTC128B R62, desc[UR36][R6.64+0xc0] ;  /* 0x0000c024063e7981 */ /* 0x000164000c1e1920 */
.L_x_81:
[----:B------:R-:W-:Y:S05]  /*3920*/  BSYNC B1 ;  /* 0x0000000000017941 */ /* 0x000fea0003800000 */
.L_x_80:
        /* <DEDUP_REMOVED lines=10> */
.L_x_83:
[----:B------:R-:W-:Y:S05]  /*39d0*/  BSYNC B1 ;  /* 0x0000000000017941 */ /* 0x000fea0003800000 */
.L_x_82:
        /* <DEDUP_REMOVED lines=9> */
.L_x_85:
[----:B------:R-:W-:Y:S05]  /*3a70*/  BSYNC B1 ;  /* 0x0000000000017941 */ /* 0x000fea0003800000 */
.L_x_84:
        /* <DEDUP_REMOVED lines=9> */
.L_x_87:
[----:B------:R-:W-:Y:S05]  /*3b10*/  BSYNC B1 ;  /* 0x0000000000017941 */ /* 0x000fea0003800000 */
.L_x_86:
[----:B-----5:R-:W-:Y:S01]  /*3b20*/  LOP3.LUT R63, R62, 0xffffe000, RZ, 0xc0, !PT ;  /* 0xffffe0003e3f7812 */ /* 0x020fe200078ec0ff */
[----:B------:R-:W-:Y:S01]  /*3b30*/  BSSY B1, `(.L_x_88) ;  /* 0x000000a000017945 */ /* 0x000fe20003800000 */
[----:B------:R-:W-:Y:S01]  /*3b40*/  ISETP.GT.AND P1, PT, R4, 0x38, PT ;  /* 0x000000380400780c */ /* 0x000fe20003f24270 */
[----:B------:R-:W-:Y:S02]  /*3b50*/  IMAD.MOV.U32 R68, RZ, RZ, R62 ;  /* 0x000000ffff447224 */ /* 0x000fe400078e003e */
[----:B------:R-:W-:-:S04]  /*3b60*/  FMUL R64, R63, R90 ;  /* 0x0000005a3f407220 */ /* 0x000fc80000400000 */
[----:B------:R-:W-:-:S05]  /*3b70*/  FFMA R83, R83, R88, R64 ;  /* 0x0000005853537223 */ /* 0x000fca0000000040 */
[----:B------:R-:W-:-:S05]  /*3b80*/  F2FP.TF32.F32.PACK_B R83, R83 ;  /* 0x00000053ff53723e */ /* 0x000fca00024050ff */
[----:B------:R0:W-:Y:S01]  /*3b90*/  @P0 STG.E desc[UR36][R20.64+0xc4], R83 ;  /* 0x0000c45314000986 */ /* 0x0001e2000c101924 */
[----:B------:R-:W-:-:S13]  /*3ba0*/  ISETP.GT.AND P0, PT, R3, RZ, P1 ;  /* 0x000000ff0300720c */ /* 0x000fda0000f04270 */
[----:B0-----:R-:W-:Y:S05]  /*3bb0*/  @!P0 BRA `(.L_x_89) ;  /* 0x0000000000048947 */ /* 0x001fea0003800000 */
[----:B------:R0:W5:Y:S02]  /*3bc0*/  LDG.E.LTC128B R68, desc[UR36][R6.64+0xe0] ;  /* 0x0000e02406447981 */ /* 0x000164000c1e1920 */
.L_x_89:
[----:B------:R-:W-:Y:S05]  /*3bd0*/  BSYNC B1 ;  /* 0x0000000000017941 */ /* 0x000fea0003800000 */
.L_x_88:
[----:B-----5:R-:W-:Y:S01]  /*3be0*/  LOP3.LUT R63, R68, 0xffffe000, RZ, 0xc0, !PT ;  /* 0xffffe000443f7812 */ /* 0x020fe200078ec0ff */
[----:B------:R-:W-:Y:S04]  /*3bf0*/  BSSY B1, `(.L_x_90) ;  /* 0x000000f000017945 */ /* 0x000fe80003800000 */
[----:B------:R-:W-:-:S04]  /*3c00*/  FMUL R63, R63, R90 ;  /* 0x0000005a3f3f7220 */ /* 0x000fc80000400000 */
[----:B------:R-:W-:-:S05]  /*3c10*/  FFMA R73, R84, R88, R63 ;  /* 0x0000005854497223 */ /* 0x000fca000000003f */
[----:B------:R-:W-:-:S05]  /*3c20*/  F2FP.TF32.F32.PACK_B R73, R73 ;  /* 0x00000049ff49723e */ /* 0x000fca00024050ff */
[----:B------:R0:W-:Y:S01]  /*3c30*/  @P0 STG.E desc[UR36][R12.64+0xe0], R73 ;  /* 0x0000e0490c000986 */ /* 0x0001e2000c101924 */
[----:B------:R-:W-:-:S05]  /*3c40*/  IADD3 R64, P0, R5, R20, RZ ;  /* 0x0000001405407210 */ /* 0x000fca0007f1e0ff */
[----:B------:R-:W-:Y:S01]  /*3c50*/  IMAD.X R65, R91, 0x1, R21, P0 ;  /* 0x000000015b417824 */ /* 0x000fe200000e0615 */
[----:B------:R-:W-:-:S05]  /*3c60*/  IADD3 R66, P0, R5, R20, RZ ;  /* 0x0000001405427210 */ /* 0x000fca0007f1e0ff */
[----:B------:R-:W-:Y:S01]  /*3c70*/  IMAD.X R67, R91, 0x1, R21, P0 ;  /* 0x000000015b437824 */ /* 0x000fe200000e0615 */
[----:B------:R-:W-:-:S05]  /*3c80*/  IADD3 R62, P0, R5, R12, RZ ;  /* 0x0000000c053e7210 */ /* 0x000fca0007f1e0ff */
[----:B------:R-:W-:Y:S01]  /*3c90*/  IMAD.X R63, R91, 0x1, R13, P0 ;  /* 0x000000015b3f7824 */ /* 0x000fe200000e060d */
[----:B------:R-:W-:-:S04]  /*3ca0*/  ISETP.GT.AND P0, PT, R4, 0x39, PT ;  /* 0x000000390400780c */ /* 0x000fc80003f04270 */
[----:B------:R-:W-:-:S13]  /*3cb0*/  ISETP.GT.AND P4, PT, R3, RZ, P0 ;  /* 0x000000ff0300720c */ /* 0x000fda0000784270 */
[----:B0-----:R-:W-:Y:S05]  /*3cc0*/  @!P4 BRA `(.L_x_91) ;  /* 0x000000000004c947 */ /* 0x001fea0003800000 */
[----:B------:R0:W5:Y:S02]  /*3cd0*/  LDG.E.LTC128B R68, desc[UR36][R6.64+0xe4] ;  /* 0x0000e42406447981 */ /* 0x000164000c1e1920 */
.L_x_91:
[----:B------:R-:W-:Y:S05]  /*3ce0*/  BSYNC B1 ;  /* 0x0000000000017941 */ /* 0x000fea0003800000 */
.L_x_90:
        /* <DEDUP_REMOVED lines=9> */
.L_x_93:
[----:B------:R-:W-:Y:S05]  /*3d80*/  BSYNC B1 ;  /* 0x0000000000017941 */ /* 0x000fea0003800000 */
.L_x_92:
        /* <DEDUP_REMOVED lines=9> */
.L_x_95:
[----:B------:R-:W-:Y:S05]  /*3e20*/  BSYNC B1 ;  /* 0x0000000000017941 */ /* 0x000fea0003800000 */
.L_x_94:
[----:B-----5:R-:W-:-:S05]  /*3e30*/  LOP3.LUT R5, R68, 0xffffe000, RZ, 0xc0, !PT ;  /* 0xffffe00044057812 */ /* 0x020fca00078ec0ff */
[----:B------:R-:W-:-:S04]  /*3e40*/  FMUL R4, R5, R90 ;  /* 0x0000005a05047220 */ /* 0x000fc80000400000 */
[----:B------:R-:W-:-:S05]  /*3e50*/  FFMA R87, R87, R88, R4 ;  /* 0x0000005857577223 */ /* 0x000fca0000000004 */
[----:B------:R-:W-:-:S05]  /*3e60*/  F2FP.TF32.F32.PACK_B R87, R87 ;  /* 0x00000057ff57723e */ /* 0x000fca00024050ff */
[----:B------:R0:W-:Y:S01]  /*3e70*/  @P4 STG.E desc[UR36][R20.64+0xe4], R87 ;  /* 0x0000e45714004986 */ /* 0x0001e2000c101924 */
[----:B------:R-:W-:-:S13]  /*3e80*/  ISETP.GT.AND P4, PT, R3, 0x80, P6 ;  /* 0x000000800300780c */ /* 0x000fda0003784270 */
[----:B------:R-:W2:Y:S01]  /*3e90*/  @P4 LDG.E.LTC128B R68, desc[UR36][R58.64] ;  /* 0x000000243a444981 */ /* 0x000ea2000c1e1920 */
[----:B------:R-:W-:Y:S01]  /*3ea0*/  BSSY B1, `(.L_x_96) ;  /* 0x000000a000017945 */ /* 0x000fe20003800000 */
[----:B--2---:R-:W-:-:S05]  /*3eb0*/  LOP3.LUT R5, R68, 0xffffe000, RZ, 0xc0, !PT ;  /* 0xffffe00044057812 */ /* 0x004fca00078ec0ff */
[----:B------:R-:W-:-:S04]  /*3ec0*/  FMUL R5, R5, R90 ;  /* 0x0000005a05057220 */ /* 0x000fc80000400000 */
[----:B------:R-:W-:-:S05]  /*3ed0*/  FFMA R5, R24, R88, R5 ;  /* 0x0000005818057223 */ /* 0x000fca0000000005 */
[----:B------:R-:W-:-:S05]  /*3ee0*/  F2FP.TF32.F32.PACK_B R5, R5 ;  /* 0x00000005ff05723e */ /* 0x000fca00024050ff */
[----:B------:R0:W-:Y:S01]  /*3ef0*/  @P4 STG.E desc[UR36][R62.64], R5 ;  /* 0x000000053e004986 */ /* 0x0001e2000c101924 */
[----:B------:R-:W-:-:S04]  /*3f00*/  ISETP.NE.AND P4, PT, R107, RZ, PT ;  /* 0x000000ff6b00720c */ /* 0x000fc80003f85270 */
[----:B------:R-:W-:-:S13]  /*3f10*/  ISETP.GT.AND P4, PT, R3, 0x80, P4 ;  /* 0x000000800300780c */ /* 0x000fda0002784270 */
[----:B0-----:R-:W-:Y:S05]  /*3f20*/  @!P4 BRA `(.L_x_97) ;  /* 0x000000000004c947 */ /* 0x001fea0003800000 */
[----:B------:R0:W5:Y:S02]  /*3f30*/  LDG.E.LTC128B R68, desc[UR36][R56.64+0x4] ;  /* 0x0000042438447981 */ /* 0x000164000c1e1920 */
.L_x_97:
[----:B------:R-:W-:Y:S05]  /*3f40*/  BSYNC B1 ;  /* 0x0000000000017941 */ /* 0x000fea0003800000 */
.L_x_96:
[----:B-----5:R-:W-:Y:S01]  /*3f50*/  LOP3.LUT R5, R68, 0xffffe000, RZ, 0xc0, !PT ;  /* 0xffffe00044057812 */ /* 0x020fe200078ec0ff */
[----:B------:R-:W-:Y:S01]  /*3f60*/  BSSY B1, `(.L_x_98) ;  /* 0x000000a000017945 */ /* 0x000fe20003800000 */
[----:B------:R-:W-:-:S03]  /*3f70*/  ISETP.GT.AND P6, PT, R3, 0x88, P6 ;  /* 0x000000880300780c */ /* 0x000fc600037c4270 */
[----:B------:R-:W-:Y:S01]  /*3f80*/  FMUL R4, R5, R90 ;  /* 0x0000005a05047220 */ /* 0x000fe20000400000 */
[----:B------:R-:W-:-:S03]  /*3f90*/  @P4 IMAD.MOV.U32 R5, RZ, RZ, R63 ;  /* 0x000000ffff054224 */ /* 0x000fc600078e003f */
[----:B------:R-:W-:Y:S01]  /*3fa0*/  FFMA R25, R25, R88, R4 ;  /* 0x0000005819197223 */ /* 0x000fe20000000004 */
[----:B------:R-:W-:-:S04]  /*3fb0*/  @P4 IMAD.MOV.U32 R4, RZ, RZ, R62 ;  /* 0x000000ffff044224 */ /* 0x000fc800078e003e */
[----:B------:R-:W-:-:S05]  /*3fc0*/  F2FP.TF32.F32.PACK_B R25, R25 ;  /* 0x00000019ff19723e */ /* 0x000fca00024050ff */
[----:B------:R2:W-:Y:S01]  /*3fd0*/  @P4 STG.E desc[UR36][R4.64+0x4], R25 ;  /* 0x0000041904004986 */ /* 0x0005e2000c101924 */
[----:B------:R-:W-:Y:S05]  /*3fe0*/  @!P6 BRA `(.L_x_99) ;  /* 0x000000000004e947 */ /* 0x000fea0003800000 */
[----:B------:R0:W5:Y:S02]  /*3ff0*/  LDG.E.LTC128B R68, desc[UR36][R60.64] ;  /* 0x000000243c447981 */ /* 0x000164000c1e1920 */
.L_x_99:
[----:B------:R-:W-:Y:S05]  /*4000*/  BSYNC B1 ;  /* 0x0000000000017941 */ /* 0x000fea0003800000 */
.L_x_98:
[----:B--2--5:R-:W-:Y:S01]  /*4010*/  LOP3.LUT R5, R68, 0xffffe000, RZ, 0xc0, !PT ;  /* 0xffffe00044057812 */ /* 0x024fe200078ec0ff */
[----:B------:R-:W-:Y:S01]  /*4020*/  BSSY B1, `(.L_x_100) ;  /* 0x0000009000017945 */ /* 0x000fe20003800000 */
[----:B------:R-:W-:-:S03]  /*4030*/  ISETP.NE.AND P4, PT, R107, RZ, PT ;  /* 0x000000ff6b00720c */ /* 0x000fc60003f85270 */
[----:B------:R-:W-:Y:S01]  /*4040*/  FMUL R5, R5, R90 ;  /* 0x0000005a05057220 */ /* 0x000fe20000400000 */
[----:B------:R-:W-:-:S03]  /*4050*/  ISETP.GT.AND P4, PT, R3, 0x88, P4 ;  /* 0x000000880300780c */ /* 0x000fc60002784270 */
[----:B------:R-:W-:-:S05]  /*4060*/  FFMA R5, R26, R88, R5 ;  /* 0x000000581a057223 */ /* 0x000fca0000000005 */
[----:B------:R-:W-:-:S05]  /*4070*/  F2FP.TF32.F32.PACK_B R5, R5 ;  /* 0x00000005ff05723e */ /* 0x000fca00024050ff */
[----:B------:R2:W-:Y:S01]  /*4080*/  @P6 STG.E desc[UR36][R64.64], R5 ;  /* 0x0000000540006986 */ /* 0x0005e2000c101924 */
[----:B------:R-:W-:Y:S05]  /*4090*/  @!P4 BRA `(.L_x_101) ;  /* 0x000000000004c947 */ /* 0x000fea0003800000 */
[----:B------:R0:W5:Y:S02]  /*40a0*/  LDG.E.LTC128B R68, desc[UR36][R8.64+0x4] ;  /* 0x0000042408447981 */ /* 0x000164000c1e1920 */
.L_x_101:
[----:B------:R-:W-:Y:S05]  /*40b0*/  BSYNC B1 ;  /* 0x0000000000017941 */ /* 0x000fea0003800000 */
.L_x_100:
[----:B--2--5:R-:W-:Y:S01]  /*40c0*/  LOP3.LUT R5, R68, 0xffffe000, RZ, 0xc0, !PT ;  /* 0xffffe00044057812 */ /* 0x024fe200078ec0ff */
[----:B------:R-:W-:Y:S01]  /*40d0*/  BSSY B1, `(.L_x_102) ;  /* 0x0000009000017945 */ /* 0x000fe20003800000 */
[----:B------:R-:W-:-:S03]  /*40e0*/  ISETP.NE.AND P6, PT, R108, RZ, PT ;  /* 0x000000ff6c00720c */ /* 0x000fc60003fc5270 */
[----:B------:R-:W-:-:S04]  /*40f0*/  FMUL R4, R5, R90 ;  /* 0x0000005a05047220 */ /* 0x000fc80000400000 */
[----:B------:R-:W-:-:S05]  /*4100*/  FFMA R27, R27, R88, R4 ;  /* 0x000000581b1b7223 */ /* 0x000fca0000000004 */
[----:B------:R-:W-:-:S05]  /*4110*/  F2FP.TF32.F32.PACK_B R27, R27 ;  /* 0x0000001bff1b723e */ /* 0x000fca00024050ff */
[----:B------:R2:W-:Y:S01]  /*4120*/  @P4 STG.E desc[UR36][R66.64+0x4], R27 ;  /* 0x0000041b42004986 */ /* 0x0005e2000c101924 */
[----:B------:R-:W-:-:S13]  /*4130*/  ISETP.GT.AND P4, PT, R3, 0x80, P6 ;  /* 0x000000800300780c */ /* 0x000fda0003784270 */
[----:B--2---:R-:W-:Y:S05]  /*4140*/  @!P4 BRA `(.L_x_103) ;  /* 0x000000000004c947 */ /* 0x004fea0003800000 */
[----:B------:R2:W5:Y:S02]  /*4150*/  LDG.E.LTC128B R68, desc[UR36][R56.64+0x20] ;  /* 0x0000202438447981 */ /* 0x000564000c1e1920 */
.L_x_103:
[----:B------:R-:W-:Y:S05]  /*4160*/  BSYNC B1 ;  /* 0x0000000000017941 */ /* 0x000fea0003800000 */
.L_x_102:
[----:B-----5:R-:W-:Y:S01]  /*4170*/  LOP3.LUT R5, R68, 0xffffe000, RZ, 0xc0, !PT ;  /* 0xffffe00044057812 */ /* 0x020fe200078ec0ff */
[----:B------:R-:W-:Y:S01]  /*4180*/  @P4 IMAD.MOV.U32 R4, RZ, RZ, R62 ;  /* 0x000000ffff044224 */ /* 0x000fe200078e003e */
[----:B------:R-:W-:Y:S01]  /*4190*/  ISETP.NE.AND P6, PT, R109, RZ, PT ;  /* 0x000000ff6d00720c */ /* 0x000fe20003fc5270 */
[----:B------:R-:W-:Y:S02]  /*41a0*/  BSSY B1, `(.L_x_104) ;  /* 0x0000009000017945 */ /* 0x000fe40003800000 */
[----:B------:R-:W-:-:S04]  /*41b0*/  FMUL R5, R5, R90 ;  /* 0x0000005a05057220 */ /* 0x000fc80000400000 */
[----:B-1--4-:R-:W-:Y:S01]  /*41c0*/  FFMA R7, R28, R88, R5 ;  /* 0x000000581c077223 */ /* 0x012fe20000000005 */
[----:B------:R-:W-:-:S04]  /*41d0*/  @P4 IMAD.MOV.U32 R5, RZ, RZ, R63 ;  /* 0x000000ffff054224 */ /* 0x000fc800078e003f */
[----:B------:R-:W-:-:S05]  /*41e0*/  F2FP.TF32.F32.PACK_B R7, R7 ;  /* 0x00000007ff07723e */ /* 0x000fca00024050ff */
[----:B------:R1:W-:Y:S01]  /*41f0*/  @P4 STG.E desc[UR36][R4.64+0x20], R7 ;  /* 0x0000200704004986 */ /* 0x0003e2000c101924 */
[----:B------:R-:W-:-:S13]  /*4200*/  ISETP.GT.AND P4, PT, R3, 0x80, P6 ;  /* 0x000000800300780c */ /* 0x000fda0003784270 */
[----:B-1----:R-:W-:Y:S05]  /*4210*/  @!P4 BRA `(.L_x_105) ;  /* 0x000000000004c947 */ /* 0x002fea0003800000 */
[----:B------:R1:W5:Y:S02]  /*4220*/  LDG.E.LTC128B R68, desc[UR36][R56.64+0x24] ;  /* 0x0000242438447981 */ /* 0x000364000c1e1920 */
.L_x_105:
[----:B------:R-:W-:Y:S05]  /*4230*/  BSYNC B1 ;  /* 0x0000000000017941 */ /* 0x000fea0003800000 */
.L_x_104:
[----:B-----5:R-:W-:Y:S01]  /*4240*/  LOP3.LUT R5, R68, 0xffffe000, RZ, 0xc0, !PT ;  /* 0xffffe00044057812 */ /* 0x020fe200078ec0ff */
[----:B------:R-:W-:Y:S04]  /*4250*/  BSSY B1, `(.L_x_106) ;  /* 0x000000b000017945 */ /* 0x000fe80003800000 */
[----:B------:R-:W-:Y:S01]  /*4260*/  FMUL R4, R5, R90 ;  /* 0x0000005a05047220 */ /* 0x000fe20000400000 */
[----:B------:R-:W-:-:S03]  /*4270*/  @P4 IMAD.MOV.U32 R5, RZ, RZ, R63 ;  /* 0x000000ffff054224 */ /* 0x000fc600078e003f */
[----:B------:R-:W-:Y:S01]  /*4280*/  FFMA R29, R29, R88, R4 ;  /* 0x000000581d1d7223 */ /* 0x000fe20000000004 */
[----:B------:R-:W-:-:S04]  /*4290*/  @P4 IMAD.MOV.U32 R4, RZ, RZ, R62 ;  /* 0x000000ffff044224 */ /* 0x000fc800078e003e */
[----:B------:R-:W-:-:S05]  /*42a0*/  F2FP.TF32.F32.PACK_B R29, R29 ;  /* 0x0000001dff1d723e */ /* 0x000fca00024050ff */
[----:B------:R4:W-:Y:S01]  /*42b0*/  @P4 STG.E desc[UR36][R4.64+0x24], R29 ;  /* 0x0000241d04004986 */ /* 0x0009e2000c101924 */
[----:B------:R-:W-:-:S04]  /*42c0*/  ISETP.NE.AND P4, PT, R108, RZ, PT ;  /* 0x000000ff6c00720c */ /* 0x000fc80003f85270 */
[----:B------:R-:W-:-:S13]  /*42d0*/  ISETP.GT.AND P4, PT, R3, 0x88, P4 ;  /* 0x000000880300780c */ /* 0x000fda0002784270 */
[----:B----4-:R-:W-:Y:S05]  /*42e0*/  @!P4 BRA `(.L_x_107) ;  /* 0x000000000004c947 */ /* 0x010fea0003800000 */
[----:B------:R4:W5:Y:S02]  /*42f0*/  LDG.E.LTC128B R68, desc[UR36][R8.64+0x20] ;  /* 0x0000202408447981 */ /* 0x000964000c1e1920 */
.L_x_107:
[----:B------:R-:W-:Y:S05]  /*4300*/  BSYNC B1 ;  /* 0x0000000000017941 */ /* 0x000fea0003800000 */
.L_x_106:
        /* <DEDUP_REMOVED lines=9> */
.L_x_109:
[----:B------:R-:W-:Y:S05]  /*43a0*/  BSYNC B1 ;  /* 0x0000000000017941 */ /* 0x000fea0003800000 */
.L_x_108:
[----:B-----5:R-:W-:Y:S01]  /*43b0*/  LOP3.LUT R5, R68, 0xffffe000, RZ, 0xc0, !PT ;  /* 0xffffe00044057812 */ /* 0x020fe200078ec0ff */
[----:B------:R-:W-:Y:S01]  /*43c0*/  BSSY B1, `(.L_x_110) ;  /* 0x000000b000017945 */ /* 0x000fe20003800000 */
[----:B------:R-:W-:-:S03]  /*43d0*/  ISETP.NE.AND P6, PT, R102, RZ, PT ;  /* 0x000000ff6600720c */ /* 0x000fc60003fc5270 */
[----:B------:R-:W-:Y:S01]  /*43e0*/  FMUL R4, R5, R90 ;  /* 0x0000005a05047220 */ /* 0x000fe20000400000 */
[----:B------:R-:W-:-:S03]  /*43f0*/  @P4 IMAD.MOV.U32 R5, RZ, RZ, R11 ;  /* 0x000000ffff054224 */ /* 0x000fc600078e000b */
[----:B------:R-:W-:Y:S01]  /*4400*/  FFMA R31, R31, R88, R4 ;  /* 0x000000581f1f7223 */ /* 0x000fe20000000004 */
[----:B------:R-:W-:-:S04]  /*4410*/  @P4 IMAD.MOV.U32 R4, RZ, RZ, R10 ;  /* 0x000000ffff044224 */ /* 0x000fc800078e000a */
[----:B------:R-:W-:-:S05]  /*4420*/  F2FP.TF32.F32.PACK_B R31, R31 ;  /* 0x0000001fff1f723e */ /* 0x000fca00024050ff */
[----:B------:R0:W-:Y:S01]  /*4430*/  @P4 STG.E desc[UR36][R4.64+0x24], R31 ;  /* 0x0000241f04004986 */ /* 0x0001e2000c101924 */
[----:B------:R-:W-:-:S13]  /*4440*/  ISETP.GT.AND P4, PT, R3, 0x80, P6 ;  /* 0x000000800300780c */ /* 0x000fda0003784270 */
[----:B0-----:R-:W-:Y:S05]  /*4450*/  @!P4 BRA `(.L_x_111) ;  /* 0x000000000004c947 */ /* 0x001fea0003800000 */
[----:B------:R0:W5:Y:S02]  /*4460*/  LDG.E.LTC128B R68, desc[UR36][R56.64+0x40] ;  /* 0x0000402438447981 */ /* 0x000164000c1e1920 */
.L_x_111:
[----:B------:R-:W-:Y:S05]  /*4470*/  BSYNC B1 ;  /* 0x0000000000017941 */ /* 0x000fea0003800000 */
.L_x_110:
[----:B-----5:R-:W-:Y:S01]  /*4480*/  LOP3.LUT R5, R68, 0xffffe000, RZ, 0xc0, !PT ;  /* 0xffffe00044057812 */ /* 0x020fe200078ec0ff */
[----:B------:R-:W-:Y:S01]  /*4490*/  @P4 IMAD.MOV.U32 R4, RZ, RZ, R62 ;  /* 0x000000ffff044224 */ /* 0x000fe200078e003e */
[----:B------:R-:W-:Y:S01]  /*44a0*/  ISETP.NE.AND P6, PT, R92, RZ, PT ;  /* 0x000000ff5c00720c */ /* 0x000fe20003fc5270 */
[----:B------:R-:W-:Y:S02]  /*44b0*/  BSSY B1, `(.L_x_112) ;  /* 0x0000009000017945 */ /* 0x000fe40003800000 */
[----:B------:R-:W-:-:S04]  /*44c0*/  FMUL R5, R5, R90 ;  /* 0x0000005a05057220 */ /* 0x000fc80000400000 */
[----:B------:R-:W-:Y:S01]  /*44d0*/  FFMA R7, R32, R88, R5 ;  /* 0x0000005820077223 */ /* 0x000fe20000000005 */
[----:B------:R-:W-:-:S04]  /*44e0*/  @P4 IMAD.MOV.U32 R5, RZ, RZ, R63 ;  /* 0x000000ffff054224 */ /* 0x000fc800078e003f */
[----:B------:R-:W-:-:S05]  /*44f0*/  F2FP.TF32.F32.PACK_B R7, R7 ;  /* 0x00000007ff07723e */ /* 0x000fca00024050ff */
[----:B------:R0:W-:Y:S01]  /*4500*/  @P4 STG.E desc[UR36][R4.64+0x40], R7 ;  /* 0x0000400704004986 */ /* 0x0001e2000c101924 */
[----:B------:R-:W-:-:S13]  /*4510*/  ISETP.GT.AND P4, PT, R3, 0x80, P6 ;  /* 0x000000800300780c */ /* 0x000fda0003784270 */
[----:B0-----:R-:W-:Y:S05]  /*4520*/  @!P4 BRA `(.L_x_113) ;  /* 0x000000000004c947 */ /* 0x001fea0003800000 */
[----:B------:R0:W5:Y:S02]  /*4530*/  LDG.E.LTC128B R68, desc[UR36][R56.64+0x44] ;  /* 0x0000442438447981 */ /* 0x000164000c1e1920 */
.L_x_113:
[----:B------:R-:W-:Y:S05]  /*4540*/  BSYNC B1 ;  /* 0x0000000000017941 */ /* 0x000fea0003800000 */
.L_x_112:
        /* <DEDUP_REMOVED lines=10> */
[----:B0-----:R-:W-:Y:S05]  /*45f0*/  @!P4 BRA `(.L_x_115) ;  /* 0x000000000004c947 */ /* 0x001fea0003800000 */
[----:B------:R0:W5:Y:S02]  /*4600*/  LDG.E.LTC128B R68, desc[UR36][R8.64+0x40] ;  /* 0x0000402408447981 */ /* 0x000164000c1e1920 */
.L_x_115:
[----:B------:R-:W-:Y:S05]  /*4610*/  BSYNC B1 ;  /* 0x0000000000017941 */ /* 0x000fea0003800000 */
.L_x_114:
[----:B-----5:R-:W-:Y:S01]  /*4620*/  LOP3.LUT R5, R68, 0xffffe000, RZ, 0xc0, !PT ;  /* 0xffffe00044057812 */ /* 0x020fe200078ec0ff */
[----:B------:R-:W-:Y:S01]  /*4630*/  @P4 IMAD.MOV.U32 R4, RZ, RZ, R10 ;  /* 0x000000ffff044224 */ /* 0x000fe200078e000a */
[----:B------:R-:W-:Y:S03]  /*4640*/  BSSY B1, `(.L_x_116) ;  /* 0x0000009000017945 */ /* 0x000fe60003800000 */
        /* <DEDUP_REMOVED lines=8> */
.L_x_117:
[----:B------:R-:W-:Y:S05]  /*46d0*/  BSYNC B1 ;  /* 0x0000000000017941 */ /* 0x000fea0003800000 */
.L_x_116:
        /* <DEDUP_REMOVED lines=12> */
.L_x_119:
[----:B------:R-:W-:Y:S05]  /*47a0*/  BSYNC B1 ;  /* 0x0000000000017941 */ /* 0x000fea0003800000 */
.L_x_118:
        /* <DEDUP_REMOVED lines=12> */
.L_x_121:
[----:B------:R-:W-:Y:S05]  /*4870*/  BSYNC B1 ;  /* 0x0000000000017941 */ /* 0x000fea0003800000 */
.L_x_120:
        /* <DEDUP_REMOVED lines=12> */
.L_x_123:
[----:B------:R-:W-:Y:S05]  /*4940*/  BSYNC B1 ;  /* 0x0000000000017941 */ /* 0x000fea0003800000 */
.L_x_122:
        /* <DEDUP_REMOVED lines=11> */
.L_x_125:
[----:B------:R-:W-:Y:S05]  /*4a00*/  BSYNC B1 ;  /* 0x0000000000017941 */ /* 0x000fea0003800000 */
.L_x_124:
        /* <DEDUP_REMOVED lines=12> */
.L_x_127:
[----:B------:R-:W-:Y:S05]  /*4ad0*/  BSYNC B1 ;  /* 0x0000000000017941 */ /* 0x000fea0003800000 */
.L_x_126:
        /* <DEDUP_REMOVED lines=12> */
.L_x_129:
[----:B------:R-:W-:Y:S05]  /*4ba0*/  BSYNC B1 ;  /* 0x0000000000017941 */ /* 0x000fea0003800000 */
.L_x_128:
        /* <DEDUP_REMOVED lines=12> */
.L_x_131:
[----:B------:R-:W-:Y:S05]  /*4c70*/  BSYNC B1 ;  /* 0x0000000000017941 */ /* 0x000fea0003800000 */
.L_x_130:
        /* <DEDUP_REMOVED lines=11> */
.L_x_133:
[----:B------:R-:W-:Y:S05]  /*4d30*/  BSYNC B1 ;  /* 0x0000000000017941 */ /* 0x000fea0003800000 */
.L_x_132:
        /* <DEDUP_REMOVED lines=12> */
.L_x_135:
[----:B------:R-:W-:Y:S05]  /*4e00*/  BSYNC B1 ;  /* 0x0000000000017941 */ /* 0x000fea0003800000 */
.L_x_134:
        /* <DEDUP_REMOVED lines=11> */
.L_x_137:
[----:B------:R-:W-:Y:S05]  /*4ec0*/  BSYNC B1 ;  /* 0x0000000000017941 */ /* 0x000fea0003800000 */
.L_x_136:
        /* <DEDUP_REMOVED lines=11> */
.L_x_139:
[----:B------:R-:W-:Y:S05]  /*4f80*/  BSYNC B1 ;  /* 0x0000000000017941 */ /* 0x000fea0003800000 */
.L_x_138:
[----:B-----5:R-:W-:Y:S01]  /*4f90*/  LOP3.LUT R5, R68, 0xffffe000, RZ, 0xc0, !PT ;  /* 0xffffe00044057812 */ /* 0x020fe200078ec0ff */
[----:B------:R-:W-:Y:S01]  /*4fa0*/  @P4 IMAD.MOV.U32 R4, RZ, RZ, R10 ;  /* 0x000000ffff044224 */ /* 0x000fe200078e000a */
[----:B------:R-:W-:Y:S01]  /*4fb0*/  ISETP.GT.AND P5, PT, R3, 0x88, P5 ;  /* 0x000000880300780c */ /* 0x000fe20002fa4270 */
[----:B------:R-:W-:Y:S02]  /*4fc0*/  BSSY B1, `(.L_x_140) ;  /* 0x0000008000017945 */ /* 0x000fe40003800000 */
[----:B------:R-:W-:-:S04]  /*4fd0*/  FMUL R5, R5, R90 ;  /* 0x0000005a05057220 */ /* 0x000fc80000400000 */
[----:B------:R-:W-:Y:S01]  /*4fe0*/  FFMA R7, R46, R88, R5 ;  /* 0x000000582e077223 */ /* 0x000fe20000000005 */
[----:B------:R-:W-:-:S04]  /*4ff0*/  @P4 IMAD.MOV.U32 R5, RZ, RZ, R11 ;  /* 0x000000ffff054224 */ /* 0x000fc800078e000b */
[----:B------:R-:W-:-:S05]  /*5000*/  F2FP.TF32.F32.PACK_B R7, R7 ;  /* 0x00000007ff07723e */ /* 0x000fca00024050ff */
[----:B------:R0:W-:Y:S01]  /*5010*/  @P4 STG.E desc[UR36][R4.64+0xa0], R7 ;  /* 0x0000a00704004986 */ /* 0x0001e2000c101924 */
[----:B------:R-:W-:Y:S05]  /*5020*/  @!P5 BRA `(.L_x_141) ;  /* 0x000000000004d947 */ /* 0x000fea0003800000 */
[----:B------:R0:W5:Y:S02]  /*5030*/  LDG.E.LTC128B R68, desc[UR36][R8.64+0xa4] ;  /* 0x0000a42408447981 */ /* 0x000164000c1e1920 */
.L_x_141:
[----:B------:R-:W-:Y:S05]  /*5040*/  BSYNC B1 ;  /* 0x0000000000017941 */ /* 0x000fea0003800000 */
.L_x_140:
[----:B0----5:R-:W-:Y:S01]  /*5050*/  LOP3.LUT R5, R68, 0xffffe000, RZ, 0xc0, !PT ;  /* 0xffffe00044057812 */ /* 0x021fe200078ec0ff */
        /* <DEDUP_REMOVED lines=10> */
.L_x_143:
[----:B------:R-:W-:Y:S05]  /*5100*/  BSYNC B1 ;  /* 0x0000000000017941 */ /* 0x000fea0003800000 */
.L_x_142:
[----:B0----5:R-:W-:Y:S01]  /*5110*/  LOP3.LUT R5, R68, 0xffffe000, RZ, 0xc0, !PT ;  /* 0xffffe00044057812 */ /* 0x021fe200078ec0ff */
        /* <DEDUP_REMOVED lines=10> */
.L_x_145:
[----:B------:R-:W-:Y:S05]  /*51c0*/  BSYNC B1 ;  /* 0x0000000000017941 */ /* 0x000fea0003800000 */
.L_x_144:
        /* <DEDUP_REMOVED lines=11> */
.L_x_147:
[----:B------:R-:W-:Y:S05]  /*5280*/  BSYNC B1 ;  /* 0x0000000000017941 */ /* 0x000fea0003800000 */
.L_x_146:
        /* <DEDUP_REMOVED lines=11> */
.L_x_149:
[----:B------:R-:W-:Y:S05]  /*5340*/  BSYNC B1 ;  /* 0x0000000000017941 */ /* 0x000fea0003800000 */
.L_x_148:
        /* <DEDUP_REMOVED lines=11> */
.L_x_151:
[----:B------:R-:W-:Y:S05]  /*5400*/  BSYNC B1 ;  /* 0x0000000000017941 */ /* 0x000fea0003800000 */
.L_x_150:
        /* <DEDUP_REMOVED lines=11> */
.L_x_153:
[----:B------:R-:W-:Y:S05]  /*54c0*/  BSYNC B1 ;  /* 0x0000000000017941 */ /* 0x000fea0003800000 */
.L_x_152:
        /* <DEDUP_REMOVED lines=9> */
.L_x_155:
[----:B------:R-:W-:Y:S05]  /*5560*/  BSYNC B1 ;  /* 0x0000000000017941 */ /* 0x000fea0003800000 */
.L_x_154:
        /* <DEDUP_REMOVED lines=11> */
.L_x_157:
[----:B------:R-:W-:Y:S05]  /*5620*/  BSYNC B1 ;  /* 0x0000000000017941 */ /* 0x000fea0003800000 */
.L_x_156:
[----:B------:R-:W-:Y:S05]  /*5630*/  @!P0 BRA `(.L_x_158) ;  /* 0x00000014008c8947 */ /* 0x000fea0003800000 */
[----:B-----5:R-:W-:-:S05]  /*5640*/  LOP3.LUT R3, R68, 0xffffe000, RZ, 0xc0, !PT ;  /* 0xffffe00044037812 */ /* 0x020fca00078ec0ff */
[----:B0-----:R-:W-:-:S04]  /*5650*/  FMUL R4, R3, R90 ;  /* 0x0000005a03047220 */ /* 0x001fc80000400000 */
[----:B------:R-:W-:-:S05]  /*5660*/  FFMA R55, R55, R88, R4 ;  /* 0x0000005837377223 */ /* 0x000fca0000000004 */
[----:B------:R-:W-:-:S05]  /*5670*/  F2FP.TF32.F32.PACK_B R55, R55 ;  /* 0x00000037ff37723e */ /* 0x000fca00024050ff */
[----:B------:R0:W-:Y:S01]  /*5680*/  STG.E desc[UR36][R10.64+0xe4], R55 ;  /* 0x0000e4370a007986 */ /* 0x0001e2000c101924 */
[----:B------:R-:W-:Y:S05]  /*5690*/  BRA `(.L_x_158) ;  /* 0x0000001400747947 */ /* 0x000fea0003800000 */
.L_x_35:
[----:B------:R-:W-:Y:S01]  /*56a0*/  ULDC.64 UR4, c[0x0][0x5c0] ;  /* 0x0001700000047ab9 */ /* 0x000fe20000000a00 */
[-C--:B------:R-:W-:Y:S01]  /*56b0*/  FMUL R5, R56, R88.reuse ;  /* 0x0000005838057220 */ /* 0x080fe20000400000 */
[----:B------:R-:W-:Y:S01]  /*56c0*/  LEA R8, P1, R104, UR4, 0x2 ;  /* 0x0000000468087c11 */ /* 0x000fe2000f8210ff */
[-C--:B------:R-:W-:Y:S01]  /*56d0*/  FMUL R57, R57, R88.reuse ;  /* 0x0000005839397220 */ /* 0x080fe20000400000 */
[----:B------:R-:W-:Y:S01]  /*56e0*/  ISETP.GT.AND P4, PT, R4, 0x1, PT ;  /* 0x000000010400780c */ /* 0x000fe20003f84270 */
[----:B------:R-:W-:Y:S01]  /*56f0*/  IMAD.SHL.U32 R15, R10, 0x20, RZ ;  /* 0x000000200a0f7824 */ /* 0x000fe200078e00ff */
[----:B------:R-:W-:Y:S01]  /*5700*/  LEA.HI.X R9, R104, UR5, R107, 0x2, P1 ;  /* 0x0000000568097c11 */ /* 0x000fe200088f146b */
[----:B--2---:R-:W-:Y:S01]  /*5710*/  IMAD.SHL.U32 R91, R10, 0x200, RZ ;  /* 0x000002000a5b7824 */ /* 0x004fe200078e00ff */
[----:B------:R-:W-:Y:S01]  /*5720*/  F2FP.TF32.F32.PACK_B R5, R5 ;  /* 0x00000005ff05723e */ /* 0x000fe200024050ff */
[-C--:B------:R-:W-:Y:S01]  /*5730*/  FMUL R59, R59, R88.reuse ;  /* 0x000000583b3b7220 */ /* 0x080fe20000400000 */
[C---:B------:R-:W-:Y:S01]  /*5740*/  ISETP.GT.AND P1, PT, R3.reuse, RZ, P4 ;  /* 0x000000ff0300720c */ /* 0x040fe20002724270 */
[-C--:B------:R-:W-:Y:S01]  /*5750*/  FMUL R13, R58, R88.reuse ;  /* 0x000000583a0d7220 */ /* 0x080fe20000400000 */
[C-C-:B------:R-:W-:Y:S01]  /*5760*/  SHF.L.U64.HI R7, R10.reuse, 0x5, R11.reuse ;  /* 0x000000050a077819 */ /* 0x140fe2000001020b */
[----:B------:R0:W-:Y:S01]  /*5770*/  @P0 STG.E desc[UR36][R8.64], R5 ;  /* 0x0000000508000986 */ /* 0x0001e2000c101924 */
[----:B------:R-:W-:Y:S01]  /*5780*/  ISETP.GT.AND P0, PT, R3, 0x8, P4 ;  /* 0x000000080300780c */ /* 0x000fe20002704270 */
[-C--:B------:R-:W-:Y:S01]  /*5790*/  FMUL R61, R61, R88.reuse ;  /* 0x000000583d3d7220 */ /* 0x080fe20000400000 */
[----:B------:R-:W-:Y:S01]  /*57a0*/  SHF.L.U64.HI R89, R10, 0x9, R11 ;  /* 0x000000090a597819 */ /* 0x000fe2000001020b */
[----:B------:R-:W-:Y:S01]  /*57b0*/  FMUL R63, R63, R88 ;  /* 0x000000583f3f7220 */ /* 0x000fe20000400000 */
[----:B------:R-:W-:Y:S01]  /*57c0*/  IADD3 R10, P2, R15, R8, RZ ;  /* 0x000000080f0a7210 */ /* 0x000fe20007f5e0ff */
[-C--:B------:R-:W-:Y:S01]  /*57d0*/  FMUL R65, R65, R88.reuse ;  /* 0x0000005841417220 */ /* 0x080fe20000400000 */
[----:B------:R-:W-:Y:S01]  /*57e0*/  F2FP.TF32.F32.PACK_B R57, R57 ;  /* 0x00000039ff39723e */ /* 0x000fe200024050ff */
[----:B------:R-:W-:Y:S01]  /*57f0*/  FMUL R67, R67, R88 ;  /* 0x0000005843437220 */ /* 0x000fe20000400000 */
[----:B------:R-:W-:Y:S01]  /*5800*/  F2FP.TF32.F32.PACK_B R59, R59 ;  /* 0x0000003bff3b723e */ /* 0x000fe200024050ff */
[----:B------:R-:W-:Y:S01]  /*5810*/  IMAD.X R11, R7, 0x1, R9, P2 ;  /* 0x00000001070b7824 */ /* 0x000fe200010e0609 */
[----:B------:R-:W-:Y:S01]  /*5820*/  ISETP.GT.AND P5, PT, R4, 0x8, PT ;  /* 0x000000080400780c */ /* 0x000fe20003fa4270 */
[----:B------:R-:W-:Y:S01]  /*5830*/  @P1 STG.E desc[UR36][R8.64+0x4], R57 ;  /* 0x0000043908001986 */ /* 0x000fe2000c101924 */
[----:B------:R-:W-:Y:S01]  /*5840*/  IADD3 R6, P1, P2, R91, R8, R15 ;  /* 0x000000085b067210 */ /* 0x000fe20007a3e00f */
[-C--:B0-----:R-:W-:Y:S01]  /*5850*/  FMUL R5, R60, R88.reuse ;  /* 0x000000583c057220 */ /* 0x081fe20000400000 */
[C---:B------:R-:W-:Y:S01]  /*5860*/  ISETP.GT.AND P4, PT, R4.reuse, 0x9, PT ;  /* 0x000000090400780c */ /* 0x040fe20003f84270 */
[----:B------:R-:W-:Y:S01]  /*5870*/  @P0 STG.E desc[UR36][R10.64+0x4], R59 ;  /* 0x0000043b0a000986 */ /* 0x000fe2000c101924 */
[----:B------:R-:W-:Y:S01]  /*5880*/  ISETP.GT.AND P3, PT, R3, 0x8, P6 ;  /* 0x000000080300780c */ /* 0x000fe20003764270 */
[-C--:B------:R-:W-:Y:S01]  /*5890*/  FMUL R69, R69, R88.reuse ;  /* 0x0000005845457220 */ /* 0x080fe20000400000 */
[----:B------:R-:W-:Y:S01]  /*58a0*/  IADD3.X R7, R89, R9, R7, P1, P2 ;  /* 0x0000000959077210 */ /* 0x000fe20000fe4407 */
[-C--:B------:R-:W-:Y:S01]  /*58b0*/  FMUL R71, R71, R88.reuse ;  /* 0x0000005847477220 */ /* 0x080fe20000400000 */
[----:B------:R-:W-:Y:S01]  /*58c0*/  ISETP.GT.AND P1, PT, R3, RZ, P5 ;  /* 0x000000ff0300720c */ /* 0x000fe20002f24270 */
[-C--:B------:R-:W-:Y:S01]  /*58d0*/  FMUL R73, R73, R88.reuse ;  /* 0x0000005849497220 */ /* 0x080fe20000400000 */
[----:B------:R-:W-:Y:S01]  /*58e0*/  ISETP.GT.AND P0, PT, R3, RZ, P4 ;  /* 0x000000ff0300720c */ /* 0x000fe20002704270 */
[-C--:B------:R-:W-:Y:S01]  /*58f0*/  FMUL R75, R75, R88.reuse ;  /* 0x000000584b4b7220 */ /* 0x080fe20000400000 */
[----:B------:R-:W-:Y:S01]  /*5900*/  F2FP.TF32.F32.PACK_B R13, R13 ;  /* 0x0000000dff0d723e */ /* 0x000fe200024050ff */
[-C--:B------:R-:W-:Y:S01]  /*5910*/  FMUL R77, R77, R88.reuse ;  /* 0x000000584d4d7220 */ /* 0x080fe20000400000 */
[----:B------:R-:W-:Y:S01]  /*5920*/  F2FP.TF32.F32.PACK_B R5, R5 ;  /* 0x00000005ff05723e */ /* 0x000fe200024050ff */
[-C--:B------:R-:W-:Y:S01]  /*5930*/  FMUL R79, R79, R88.reuse ;  /* 0x000000584f4f7220 */ /* 0x080fe20000400000 */
[----:B------:R-:W-:Y:S01]  /*5940*/  F2FP.TF32.F32.PACK_B R61, R61 ;  /* 0x0000003dff3d723e */ /* 0x000fe200024050ff */
[----:B------:R0:W-:Y:S01]  /*5950*/  @P3 STG.E desc[UR36][R10.64], R13 ;  /* 0x0000000d0a003986 */ /* 0x0001e2000c101924 */
[----:B------:R-:W-:Y:S01]  /*5960*/  F2FP.TF32.F32.PACK_B R63, R63 ;  /* 0x0000003fff3f723e */ /* 0x000fe200024050ff */
[-C--:B------:R-:W-:Y:S01]  /*5970*/  FMUL R81, R81, R88.reuse ;  /* 0x0000005851517220 */ /* 0x080fe20000400000 */
[C---:B------:R-:W-:Y:S01]  /*5980*/  ISETP.GT.AND P3, PT, R4.reuse, 0x10, PT ;  /* 0x000000100400780c */ /* 0x040fe20003f64270 */
[----:B------:R1:W-:Y:S01]  /*5990*/  @P1 STG.E desc[UR36][R8.64+0x20], R5 ;  /* 0x0000200508001986 */ /* 0x0003e2000c101924 */
[----:B------:R-:W-:Y:S01]  /*59a0*/  ISETP.GT.AND P1, PT, R3, 0x8, P5 ;  /* 0x000000080300780c */ /* 0x000fe20002f24270 */
[-C--:B------:R-:W-:Y:S01]  /*59b0*/  FMUL R83, R83, R88.reuse ;  /* 0x0000005853537220 */ /* 0x080fe20000400000 */
[----:B------:R-:W-:Y:S01]  /*59c0*/  ISETP.GT.AND P2, PT, R4, 0x11, PT ;  /* 0x000000110400780c */ /* 0x000fe20003f44270 */
[----:B------:R-:W-:Y:S01]  /*59d0*/  @P0 STG.E desc[UR36][R8.64+0x24], R61 ;  /* 0x0000243d08000986 */ /* 0x000fe2000c101924 */
[----:B------:R-:W-:Y:S01]  /*59e0*/  ISETP.GT.AND P0, PT, R3, 0x8, P4 ;  /* 0x000000080300780c */ /* 0x000fe20002704270 */
[-C--:B------:R-:W-:Y:S01]  /*59f0*/  FMUL R85, R85, R88.reuse ;  /* 0x0000005855557220 */ /* 0x080fe20000400000 */
[----:B------:R-:W-:Y:S01]  /*5a00*/  F2FP.TF32.F32.PACK_B R65, R65 ;  /* 0x00000041ff41723e */ /* 0x000fe200024050ff */
[-C--:B0-----:R-:W-:Y:S01]  /*5a10*/  FMUL R13, R62, R88.reuse ;  /* 0x000000583e0d7220 */ /* 0x081fe20000400000 */
[----:B------:R-:W-:Y:S01]  /*5a20*/  F2FP.TF32.F32.PACK_B R67, R67 ;  /* 0x00000043ff43723e */ /* 0x000fe200024050ff */
[-C--:B------:R-:W-:Y:S01]  /*5a30*/  FMUL R87, R87, R88.reuse ;  /* 0x0000005857577220 */ /* 0x080fe20000400000 */
[----:B------:R-:W-:Y:S01]  /*5a40*/  F2FP.TF32.F32.PACK_B R69, R69 ;  /* 0x00000045ff45723e */ /* 0x000fe200024050ff */
[-C--:B-1----:R-:W-:Y:S01]  /*5a50*/  FMUL R5, R64, R88.reuse ;  /* 0x0000005840057220 */ /* 0x082fe20000400000 */
[----:B------:R-:W-:Y:S01]  /*5a60*/  F2FP.TF32.F32.PACK_B R13, R13 ;  /* 0x0000000dff0d723e */ /* 0x000fe200024050ff */
[-C--:B------:R-:W-:Y:S01]  /*5a70*/  FMUL R57, R24, R88.reuse ;  /* 0x0000005818397220 */ /* 0x080fe20000400000 */
[----:B------:R-:W-:Y:S01]  /*5a80*/  F2FP.TF32.F32.PACK_B R71, R71 ;  /* 0x00000047ff47723e */ /* 0x000fe200024050ff */
[-C--:B------:R-:W-:Y:S01]  /*5a90*/  FMUL R25, R25, R88.reuse ;  /* 0x0000005819197220 */ /* 0x080fe20000400000 */
[----:B------:R-:W-:Y:S01]  /*5aa0*/  F2FP.TF32.F32.PACK_B R5, R5 ;  /* 0x00000005ff05723e */ /* 0x000fe200024050ff */
[----:B------:R-:W-:Y:S01]  /*5ab0*/  @P0 STG.E desc[UR36][R10.64+0x24], R63 ;  /* 0x0000243f0a000986 */ /* 0x000fe2000c101924 */
[----:B------:R-:W-:Y:S01]  /*5ac0*/  ISETP.GT.AND P0, PT, R3, RZ, P3 ;  /* 0x000000ff0300720c */ /* 0x000fe20001f04270 */
[-C--:B------:R-:W-:Y:S01]  /*5ad0*/  FMUL R27, R27, R88.reuse ;  /* 0x000000581b1b7220 */ /* 0x080fe20000400000 */
[----:B------:R-:W-:Y:S01]  /*5ae0*/  F2FP.TF32.F32.PACK_B R73, R73 ;  /* 0x00000049ff49723e */ /* 0x000fe200024050ff */
[----:B------:R0:W-:Y:S01]  /*5af0*/  @P1 STG.E desc[UR36][R10.64+0x20], R13 ;  /* 0x0000200d0a001986 */ /* 0x0001e2000c101924 */
[C---:B------:R-:W-:Y:S01]  /*5b00*/  ISETP.GT.AND P1, PT, R4.reuse, 0x19, PT ;  /* 0x000000190400780c */ /* 0x040fe20003f24270 */
[-C--:B------:R-:W-:Y:S01]  /*5b10*/  FMUL R29, R29, R88.reuse ;  /* 0x000000581d1d7220 */ /* 0x080fe20000400000 */
[----:B------:R-:W-:Y:S01]  /*5b20*/  F2FP.TF32.F32.PACK_B R75, R75 ;  /* 0x0000004bff4b723e */ /* 0x000fe200024050ff */
[-C--:B------:R-:W-:Y:S01]  /*5b30*/  FMUL R31, R31, R88.reuse ;  /* 0x000000581f1f7220 */ /* 0x080fe20000400000 */
[C---:B------:R-:W-:Y:S01]  /*5b40*/  ISETP.GT.AND P5, PT, R4.reuse, 0x28, PT ;  /* 0x000000280400780c */ /* 0x040fe20003fa4270 */
[-C--:B------:R-:W-:Y:S01]  /*5b50*/  FMUL R33, R33, R88.reuse ;  /* 0x0000005821217220 */ /* 0x080fe20000400000 */
[----:B------:R-:W-:Y:S01]  /*5b60*/  ISETP.GT.AND P4, PT, R4, 0x29, PT ;  /* 0x000000290400780c */ /* 0x000fe20003f84270 */
[-C--:B------:R-:W-:Y:S01]  /*5b70*/  FMUL R35, R35, R88.reuse ;  /* 0x0000005823237220 */ /* 0x080fe20000400000 */
[----:B------:R-:W-:Y:S01]  /*5b80*/  F2FP.TF32.F32.PACK_B R77, R77 ;  /* 0x0000004dff4d723e */ /* 0x000fe200024050ff */
[----:B------:R1:W-:Y:S01]  /*5b90*/  @P0 STG.E desc[UR36][R8.64+0x40], R5 ;  /* 0x0000400508000986 */ /* 0x0003e2000c101924 */
[----:B------:R-:W-:Y:S01]  /*5ba0*/  ISETP.GT.AND P0, PT, R3, RZ, P2 ;  /* 0x000000ff0300720c */ /* 0x000fe20001704270 */
[-C--:B0-----:R-:W-:Y:S01]  /*5bb0*/  FMUL R13, R66, R88.reuse ;  /* 0x00000058420d7220 */ /* 0x081fe20000400000 */
[----:B------:R-:W-:Y:S01]  /*5bc0*/  F2FP.TF32.F32.PACK_B R79, R79 ;  /* 0x0000004fff4f723e */ /* 0x000fe200024050ff */
[-C--:B------:R-:W-:Y:S01]  /*5bd0*/  FMUL R37, R37, R88.reuse ;  /* 0x0000005825257220 */ /* 0x080fe20000400000 */
[----:B------:R-:W-:Y:S01]  /*5be0*/  F2FP.TF32.F32.PACK_B R81, R81 ;  /* 0x00000051ff51723e */ /* 0x000fe200024050ff */
[-C--:B------:R-:W-:Y:S01]  /*5bf0*/  FMUL R39, R39, R88.reuse ;  /* 0x0000005827277220 */ /* 0x080fe20000400000 */
[----:B------:R-:W-:Y:S01]  /*5c00*/  F2FP.TF32.F32.PACK_B R13, R13 ;  /* 0x0000000dff0d723e */ /* 0x000fe200024050ff */
[-C--:B------:R-:W-:Y:S01]  /*5c10*/  FMUL R41, R41, R88.reuse ;  /* 0x0000005829297220 */ /* 0x080fe20000400000 */
[----:B------:R-:W-:Y:S01]  /*5c20*/  F2FP.TF32.F32.PACK_B R83, R83 ;  /* 0x00000053ff53723e */ /* 0x000fe200024050ff */
[-C--:B------:R-:W-:Y:S01]  /*5c30*/  FMUL R43, R43, R88.reuse ;  /* 0x000000582b2b7220 */ /* 0x080fe20000400000 */
[----:B------:R-:W-:Y:S01]  /*5c40*/  P2R R58, PR, RZ, 0x20 ;  /* 0x00000020ff3a7803 */ /* 0x000fe20000000000 */
[-C--:B-1----:R-:W-:Y:S01]  /*5c50*/  FMUL R5, R68, R88.reuse ;  /* 0x0000005844057220 */ /* 0x082fe20000400000 */
[----:B------:R-:W-:Y:S01]  /*5c60*/  P2R R56, PR, RZ, 0x10 ;  /* 0x00000010ff387803 */ /* 0x000fe20000000000 */
[----:B------:R-:W-:Y:S01]  /*5c70*/  @P0 STG.E desc[UR36][R8.64+0x44], R65 ;  /* 0x0000444108000986 */ /* 0x000fe2000c101924 */
[----:B------:R-:W-:Y:S01]  /*5c80*/  ISETP.GT.AND P0, PT, R3, 0x8, P3 ;  /* 0x000000080300780c */ /* 0x000fe20001f04270 */
[-C--:B------:R-:W-:Y:S01]  /*5c90*/  FMUL R45, R45, R88.reuse ;  /* 0x000000582d2d7220 */ /* 0x080fe20000400000 */
[----:B------:R-:W-:Y:S01]  /*5ca0*/  F2FP.TF32.F32.PACK_B R5, R5 ;  /* 0x00000005ff05723e */ /* 0x000fe200024050ff */
[-C--:B------:R-:W-:Y:S01]  /*5cb0*/  FMUL R47, R47, R88.reuse ;  /* 0x000000582f2f7220 */ /* 0x080fe20000400000 */
[----:B------:R-:W-:Y:S01]  /*5cc0*/  ISETP.GT.AND P3, PT, R4, 0x30, PT ;  /* 0x000000300400780c */ /* 0x000fe20003f64270 */
[-C--:B------:R-:W-:Y:S01]  /*5cd0*/  FMUL R49, R49, R88.reuse ;  /* 0x0000005831317220 */ /* 0x080fe20000400000 */
[----:B------:R-:W-:Y:S01]  /*5ce0*/  F2FP.TF32.F32.PACK_B R85, R85 ;  /* 0x00000055ff55723e */ /* 0x000fe200024050ff */
[-C--:B------:R-:W-:Y:S01]  /*5cf0*/  FMUL R51, R51, R88.reuse ;  /* 0x0000005833337220 */ /* 0x080fe20000400000 */
[----:B------:R-:W-:Y:S01]  /*5d00*/  F2FP.TF32.F32.PACK_B R87, R87 ;  /* 0x00000057ff57723e */ /* 0x000fe200024050ff */
[-C--:B------:R-:W-:Y:S01]  /*5d10*/  FMUL R53, R53, R88.reuse ;  /* 0x0000005835357220 */ /* 0x080fe20000400000 */
[----:B------:R-:W-:Y:S01]  /*5d20*/  F2FP.TF32.F32.PACK_B R57, R57 ;  /* 0x00000039ff39723e */ /* 0x000fe200024050ff */
[----:B------:R-:W-:Y:S01]  /*5d30*/  FMUL R55, R55, R88 ;  /* 0x0000005837377220 */ /* 0x000fe20000400000 */
[----:B------:R-:W-:Y:S01]  /*5d40*/  F2FP.TF32.F32.PACK_B R25, R25 ;  /* 0x00000019ff19723e */ /* 0x000fe200024050ff */
[----:B------:R0:W-:Y:S01]  /*5d50*/  @P0 STG.E desc[UR36][R10.64+0x40], R13 ;  /* 0x0000400d0a000986 */ /* 0x0001e2000c101924 */
[----:B------:R-:W-:-:S02]  /*5d60*/  ISETP.GT.AND P0, PT, R3, 0x8, P2 ;  /* 0x000000080300780c */ /* 0x000fc40001704270 */
[----:B------:R-:W-:Y:S02]  /*5d70*/  ISETP.GT.AND P2, PT, R4, 0x18, PT ;  /* 0x000000180400780c */ /* 0x000fe40003f44270 */
[----:B------:R-:W-:Y:S02]  /*5d80*/  F2FP.TF32.F32.PACK_B R27, R27 ;  /* 0x0000001bff1b723e */ /* 0x000fe400024050ff */
[----:B------:R-:W-:Y:S02]  /*5d90*/  F2FP.TF32.F32.PACK_B R29, R29 ;  /* 0x0000001dff1d723e */ /* 0x000fe400024050ff */
[----:B------:R-:W-:Y:S02]  /*5da0*/  F2FP.TF32.F32.PACK_B R31, R31 ;  /* 0x0000001fff1f723e */ /* 0x000fe400024050ff */
[----:B------:R-:W-:Y:S01]  /*5db0*/  F2FP.TF32.F32.PACK_B R33, R33 ;  /* 0x00000021ff21723e */ /* 0x000fe200024050ff */
[----:B0-----:R-:W-:Y:S01]  /*5dc0*/  FMUL R13, R70, R88 ;  /* 0x00000058460d7220 */ /* 0x001fe20000400000 */
[----:B------:R-:W-:Y:S01]  /*5dd0*/  F2FP.TF32.F32.PACK_B R35, R35 ;  /* 0x00000023ff23723e */ /* 0x000fe200024050ff */
[----:B------:R-:W-:Y:S01]  /*5de0*/  @P0 STG.E desc[UR36][R10.64+0x44], R67 ;  /* 0x000044430a000986 */ /* 0x000fe2000c101924 */
[----:B------:R-:W-:-:S02]  /*5df0*/  ISETP.GT.AND P0, PT, R3, RZ, P2 ;  /* 0x000000ff0300720c */ /* 0x000fc40001704270 */
[----:B------:R-:W-:Y:S02]  /*5e00*/  F2FP.TF32.F32.PACK_B R13, R13 ;  /* 0x0000000dff0d723e */ /* 0x000fe400024050ff */
[----:B------:R-:W-:Y:S02]  /*5e10*/  F2FP.TF32.F32.PACK_B R37, R37 ;  /* 0x00000025ff25723e */ /* 0x000fe400024050ff */
[----:B------:R-:W-:Y:S02]  /*5e20*/  F2FP.TF32.F32.PACK_B R39, R39 ;  /* 0x00000027ff27723e */ /* 0x000fe400024050ff */
[----:B------:R-:W-:Y:S02]  /*5e30*/  F2FP.TF32.F32.PACK_B R41, R41 ;  /* 0x00000029ff29723e */ /* 0x000fe400024050ff */
[----:B------:R-:W-:Y:S02]  /*5e40*/  F2FP.TF32.F32.PACK_B R43, R43 ;  /* 0x0000002bff2b723e */ /* 0x000fe400024050ff */
[----:B------:R-:W-:Y:S01]  /*5e50*/  F2FP.TF32.F32.PACK_B R45, R45 ;  /* 0x0000002dff2d723e */ /* 0x000fe200024050ff */
[----:B------:R0:W-:Y:S01]  /*5e60*/  @P0 STG.E desc[UR36][R8.64+0x60], R5 ;  /* 0x0000600508000986 */ /* 0x0001e2000c101924 */
[----:B------:R-:W-:-:S02]  /*5e70*/  ISETP.GT.AND P0, PT, R3, RZ, P1 ;  /* 0x000000ff0300720c */ /* 0x000fc40000f04270 */
[----:B------:R-:W-:Y:S02]  /*5e80*/  F2FP.TF32.F32.PACK_B R47, R47 ;  /* 0x0000002fff2f723e */ /* 0x000fe400024050ff */
[----:B------:R-:W-:Y:S02]  /*5e90*/  F2FP.TF32.F32.PACK_B R49, R49 ;  /* 0x00000031ff31723e */ /* 0x000fe400024050ff */
[----:B------:R-:W-:Y:S02]  /*5ea0*/  F2FP.TF32.F32.PACK_B R51, R51 ;  /* 0x00000033ff33723e */ /* 0x000fe400024050ff */
[----:B------:R-:W-:Y:S02]  /*5eb0*/  F2FP.TF32.F32.PACK_B R53, R53 ;  /* 0x00000035ff35723e */ /* 0x000fe400024050ff */
[----:B------:R-:W-:Y:S01]  /*5ec0*/  F2FP.TF32.F32.PACK_B R55, R55 ;  /* 0x00000037ff37723e */ /* 0x000fe200024050ff */
[----:B0-----:R-:W-:Y:S02]  /*5ed0*/  FMUL R5, R72, R88 ;  /* 0x0000005848057220 */ /* 0x001fe40000400000 */
[----:B------:R-:W-:Y:S01]  /*5ee0*/  @P0 STG.E desc[UR36][R8.64+0x64], R69 ;  /* 0x0000644508000986 */ /* 0x000fe2000c101924 */
[----:B------:R-:W-:-:S02]  /*5ef0*/  ISETP.GT.AND P0, PT, R3, 0x8, P2 ;  /* 0x000000080300780c */ /* 0x000fc40001704270 */
[----:B------:R-:W-:Y:S02]  /*5f00*/  ISETP.GT.AND P2, PT, R4, 0x20, PT ;  /* 0x000000200400780c */ /* 0x000fe40003f44270 */
[----:B------:R-:W-:-:S09]  /*5f10*/  F2FP.TF32.F32.PACK_B R5, R5 ;  /* 0x00000005ff05723e */ /* 0x000fd200024050ff */
[----:B------:R0:W-:Y:S01]  /*5f20*/  @P0 STG.E desc[UR36][R10.64+0x60], R13 ;  /* 0x0000600d0a000986 */ /* 0x0001e2000c101924 */
[----:B------:R-:W-:Y:S02]  /*5f30*/  ISETP.GT.AND P0, PT, R3, 0x8, P1 ;  /* 0x000000080300780c */ /* 0x000fe40000f04270 */
[----:B------:R-:W-:Y:S01]  /*5f40*/  ISETP.GT.AND P1, PT, R4, 0x21, PT ;  /* 0x000000210400780c */ /* 0x000fe20003f24270 */
[----:B0-----:R-:W-:-:S10]  /*5f50*/  FMUL R13, R74, R88 ;  /* 0x000000584a0d7220 */ /* 0x001fd40000400000 */
[----:B------:R-:W-:Y:S01]  /*5f60*/  @P0 STG.E desc[UR36][R10.64+0x64], R71 ;  /* 0x000064470a000986 */ /* 0x000fe2000c101924 */
[----:B------:R-:W-:Y:S02]  /*5f70*/  ISETP.GT.AND P0, PT, R3, RZ, P2 ;  /* 0x000000ff0300720c */ /* 0x000fe40001704270 */
[----:B------:R-:W-:-:S11]  /*5f80*/  F2FP.TF32.F32.PACK_B R13, R13 ;  /* 0x0000000dff0d723e */ /* 0x000fd600024050ff */
[----:B------:R0:W-:Y:S01]  /*5f90*/  @P0 STG.E desc[UR36][R8.64+0x80], R5 ;  /* 0x0000800508000986 */ /* 0x0001e2000c101924 */
[----:B------:R-:W-:Y:S01]  /*5fa0*/  ISETP.GT.AND P0, PT, R3, RZ, P1 ;  /* 0x000000ff0300720c */ /* 0x000fe20000f04270 */
[----:B0-----:R-:W-:-:S12]  /*5fb0*/  FMUL R5, R76, R88 ;  /* 0x000000584c057220 */ /* 0x001fd80000400000 */
[----:B------:R-:W-:Y:S01]  /*5fc0*/  @P0 STG.E desc[UR36][R8.64+0x84], R73 ;  /* 0x0000844908000986 */ /* 0x000fe2000c101924 */
[----:B------:R-:W-:Y:S02]  /*5fd0*/  ISETP.GT.AND P0, PT, R3, 0x8, P2 ;  /* 0x000000080300780c */ /* 0x000fe40001704270 */
[----:B------:R-:W-:Y:S02]  /*5fe0*/  F2FP.TF32.F32.PACK_B R5, R5 ;  /* 0x00000005ff05723e */ /* 0x000fe400024050ff */
[----:B------:R-:W-:-:S09]  /*5ff0*/  ISETP.GT.AND P2, PT, R4, 0x38, PT ;  /* 0x000000380400780c */ /* 0x000fd20003f44270 */
[----:B------:R0:W-:Y:S01]  /*6000*/  @P0 STG.E desc[UR36][R10.64+0x80], R13 ;  /* 0x0000800d0a000986 */ /* 0x0001e2000c101924 */
[----:B------:R-:W-:Y:S01]  /*6010*/  ISETP.GT.AND P0, PT, R3, 0x8, P1 ;  /* 0x000000080300780c */ /* 0x000fe20000f04270 */
[----:B0-----:R-:W-:-:S12]  /*6020*/  FMUL R13, R78, R88 ;  /* 0x000000584e0d7220 */ /* 0x001fd80000400000 */
        /* <DEDUP_REMOVED lines=8> */
[----:B------:R-:W-:-:S11]  /*60b0*/  F2FP.TF32.F32.PACK_B R5, R5 ;  /* 0x00000005ff05723e */ /* 0x000fd600024050ff */
[----:B------:R0:W-:Y:S01]  /*60c0*/  @P0 STG.E desc[UR36][R10.64+0xa0], R13 ;  /* 0x0000a00d0a000986 */ /* 0x0001e2000c101924 */
[C---:B------:R-:W-:Y:S02]  /*60d0*/  ISETP.GT.AND P0, PT, R3.reuse, 0x8, P4 ;  /* 0x000000080300780c */ /* 0x040fe40002704270 */
[----:B------:R-:W-:Y:S01]  /*60e0*/  ISETP.GT.AND P4, PT, R3, 0x8, P2 ;  /* 0x000000080300780c */ /* 0x000fe20001784270 */
[----:B0-----:R-:W-:-:S10]  /*60f0*/  FMUL R13, R82, R88 ;  /* 0x00000058520d7220 */ /* 0x001fd40000400000 */
[----:B------:R-:W-:Y:S01]  /*6100*/  @P0 STG.E desc[UR36][R10.64+0xa4], R79 ;  /* 0x0000a44f0a000986 */ /* 0x000fe2000c101924 */
[----:B------:R-:W-:Y:S02]  /*6110*/  ISETP.GT.AND P0, PT, R3, RZ, P3 ;  /* 0x000000ff0300720c */ /* 0x000fe40001f04270 */
[----:B------:R-:W-:-:S11]  /*6120*/  F2FP.TF32.F32.PACK_B R13, R13 ;  /* 0x0000000dff0d723e */ /* 0x000fd600024050ff */
[----:B------:R0:W-:Y:S01]  /*6130*/  @P0 STG.E desc[UR36][R8.64+0xc0], R5 ;  /* 0x0000c00508000986 */ /* 0x0001e2000c101924 */
[----:B------:R-:W-:-:S04]  /*6140*/  ISETP.GT.AND P0, PT, R4, 0x31, PT ;  /* 0x000000310400780c */ /* 0x000fc80003f04270 */
[----:B------:R-:W-:Y:S01]  /*6150*/  ISETP.GT.AND P1, PT, R3, RZ, P0 ;  /* 0x000000ff0300720c */ /* 0x000fe20000724270 */
[----:B0-----:R-:W-:-:S05]  /*6160*/  FMUL R5, R84, R88 ;  /* 0x0000005854057220 */ /* 0x001fca0000400000 */
[----:B------:R-:W-:-:S07]  /*6170*/  F2FP.TF32.F32.PACK_B R5, R5 ;  /* 0x00000005ff05723e */ /* 0x000fce00024050ff */
[----:B------:R-:W-:Y:S01]  /*6180*/  @P1 STG.E desc[UR36][R8.64+0xc4], R81 ;  /* 0x0000c45108001986 */ /* 0x000fe2000c101924 */
[----:B------:R-:W-:-:S13]  /*6190*/  ISETP.GT.AND P1, PT, R3, 0x8, P3 ;  /* 0x000000080300780c */ /* 0x000fda0001f24270 */
[----:B------:R0:W-:Y:S01]  /*61a0*/  @P1 STG.E desc[UR36][R10.64+0xc0], R13 ;  /* 0x0000c00d0a001986 */ /* 0x0001e2000c101924 */
[----:B------:R-:W-:-:S13]  /*61b0*/  ISETP.GT.AND P1, PT, R3, 0x8, P0 ;  /* 0x000000080300780c */ /* 0x000fda0000724270 */
[----:B------:R-:W-:Y:S01]  /*61c0*/  @P1 STG.E desc[UR36][R10.64+0xc4], R83 ;  /* 0x0000c4530a001986 */ /* 0x000fe2000c101924 */
[----:B------:R-:W-:-:S05]  /*61d0*/  IADD3 R14, P1, R91, R10, RZ ;  /* 0x0000000a5b0e7210 */ /* 0x000fca0007f3e0ff */
[----:B------:R-:W-:Y:S01]  /*61e0*/  IMAD.X R15, R89, 0x1, R11, P1 ;  /* 0x00000001590f7824 */ /* 0x000fe200008e060b */
[----:B------:R-:W-:-:S13]  /*61f0*/  ISETP.GT.AND P1, PT, R3, RZ, P2 ;  /* 0x000000ff0300720c */ /* 0x000fda0001724270 */
[----:B------:R1:W-:Y:S01]  /*6200*/  @P1 STG.E desc[UR36][R8.64+0xe0], R5 ;  /* 0x0000e00508001986 */ /* 0x0003e2000c101924 */
[----:B------:R-:W-:-:S05]  /*6210*/  IADD3 R20, P1, R91, R10, RZ ;  /* 0x0000000a5b147210 */ /* 0x000fca0007f3e0ff */
[----:B------:R-:W-:Y:S01]  /*6220*/  IMAD.X R21, R89, 0x1, R11, P1 ;  /* 0x0000000159157824 */ /* 0x000fe200008e060b */
[----:B------:R-:W-:-:S05]  /*6230*/  IADD3 R12, P1, R91, R8, RZ ;  /* 0x000000085b0c7210 */ /* 0x000fca0007f3e0ff */
[----:B0-----:R-:W-:Y:S01]  /*6240*/  IMAD.X R13, R89, 0x1, R9, P1 ;  /* 0x00000001590d7824 */ /* 0x001fe200008e0609 */
[----:B------:R-:W-:Y:S01]  /*6250*/  ISETP.GT.AND P1, PT, R4, 0x39, PT ;  /* 0x000000390400780c */ /* 0x000fe20003f24270 */
[----:B-1----:R-:W-:-:S03]  /*6260*/  FMUL R5, R86, R88 ;  /* 0x0000005856057220 */ /* 0x002fc60000400000 */
[----:B------:R-:W-:Y:S02]  /*6270*/  ISETP.GT.AND P5, PT, R3, RZ, P1 ;  /* 0x000000ff0300720c */ /* 0x000fe40000fa4270 */
[----:B------:R-:W-:-:S11]  /*6280*/  F2FP.TF32.F32.PACK_B R5, R5 ;  /* 0x00000005ff05723e */ /* 0x000fd600024050ff */
[----:B------:R-:W-:Y:S01]  /*6290*/  @P5 STG.E desc[UR36][R8.64+0xe4], R85 ;  /* 0x0000e45508005986 */ /* 0x000fe2000c101924 */
[----:B------:R-:W-:-:S03]  /*62a0*/  ISETP.GT.AND P5, PT, R4, 0x1, PT ;  /* 0x000000010400780c */ /* 0x000fc60003fa4270 */
[----:B------:R0:W-:Y:S01]  /*62b0*/  @P4 STG.E desc[UR36][R10.64+0xe0], R5 ;  /* 0x0000e0050a004986 */ /* 0x0001e2000c101924 */
[C---:B------:R-:W-:Y:S02]  /*62c0*/  ISETP.GT.AND P4, PT, R3.reuse, 0x8, P1 ;  /* 0x000000080300780c */ /* 0x040fe40000f84270 */
[----:B------:R-:W-:Y:S01]  /*62d0*/  ISETP.GT.AND P5, PT, R3, 0x80, P5 ;  /* 0x000000800300780c */ /* 0x000fe20002fa4270 */
[----:B0-----:R-:W-:-:S10]  /*62e0*/  FMUL R5, R26, R88 ;  /* 0x000000581a057220 */ /* 0x001fd40000400000 */
[----:B------:R0:W-:Y:S01]  /*62f0*/  @P4 STG.E desc[UR36][R10.64+0xe4], R87 ;  /* 0x0000e4570a004986 */ /* 0x0001e2000c101924 */
[C---:B------:R-:W-:Y:S01]  /*6300*/  ISETP.GT.AND P4, PT, R3.reuse, 0x80, P6 ;  /* 0x000000800300780c */ /* 0x040fe20003784270 */
[----:B------:R-:W-:Y:S01]  /*6310*/  @P5 IMAD.MOV.U32 R8, RZ, RZ, R12 ;  /* 0x000000ffff085224 */ /* 0x000fe200078e000c */
[----:B------:R-:W-:Y:S01]  /*6320*/  ISETP.GT.AND P6, PT, R3, 0x88, P6 ;  /* 0x000000880300780c */ /* 0x000fe200037c4270 */
[----:B------:R-:W-:Y:S01]  /*6330*/  @P5 IMAD.MOV.U32 R9, RZ, RZ, R13 ;  /* 0x000000ffff095224 */ /* 0x000fe200078e000d */
[----:B------:R-:W-:Y:S01]  /*6340*/  F2FP.TF32.F32.PACK_B R5, R5 ;  /* 0x00000005ff05723e */ /* 0x000fe200024050ff */
[----:B0-----:R-:W-:-:S08]  /*6350*/  FMUL R11, R28, R88 ;  /* 0x000000581c0b7220 */ /* 0x001fd00000400000 */
[----:B------:R-:W-:Y:S01]  /*6360*/  @P4 STG.E desc[UR36][R12.64], R57 ;  /* 0x000000390c004986 */ /* 0x000fe2000c101924 */
[----:B------:R-:W-:Y:S02]  /*6370*/  ISETP.NE.AND P4, PT, R56, RZ, PT ;  /* 0x000000ff3800720c */ /* 0x000fe40003f85270 */
[----:B------:R-:W-:Y:S01]  /*6380*/  F2FP.TF32.F32.PACK_B R11, R11 ;  /* 0x0000000bff0b723e */ /* 0x000fe200024050ff */
[----:B------:R-:W-:Y:S01]  /*6390*/  @P5 STG.E desc[UR36][R8.64+0x4], R25 ;  /* 0x0000041908005986 */ /* 0x000fe2000c101924 */
[----:B------:R-:W-:-:S03]  /*63a0*/  ISETP.NE.AND P5, PT, R58, RZ, PT ;  /* 0x000000ff3a00720c */ /* 0x000fc60003fa5270 */
[----:B------:R0:W-:Y:S01]  /*63b0*/  @P6 STG.E desc[UR36][R14.64], R5 ;  /* 0x000000050e006986 */ /* 0x0001e2000c101924 */
[----:B------:R-:W-:-:S04]  /*63c0*/  ISETP.GT.AND P6, PT, R4, 0x1, PT ;  /* 0x000000010400780c */ /* 0x000fc80003fc4270 */
[----:B------:R-:W-:Y:S01]  /*63d0*/  ISETP.GT.AND P6, PT, R3, 0x88, P6 ;  /* 0x000000880300780c */ /* 0x000fe200037c4270 */
[-C--:B0-----:R-:W-:Y:S01]  /*63e0*/  FMUL R5, R30, R88.reuse ;  /* 0x000000581e057220 */ /* 0x081fe20000400000 */
[----:B------:R-:W-:-:S04]  /*63f0*/  FMUL R15, R50, R88 ;  /* 0x00000058320f7220 */ /* 0x000fc80000400000 */
[----:B------:R-:W-:-:S07]  /*6400*/  F2FP.TF32.F32.PACK_B R5, R5 ;  /* 0x00000005ff05723e */ /* 0x000fce00024050ff */
[----:B------:R0:W-:Y:S01]  /*6410*/  @P6 STG.E desc[UR36][R20.64+0x4], R27 ;  /* 0x0000041b14006986 */ /* 0x0001e2000c101924 */
[----:B------:R-:W-:Y:S02]  /*6420*/  ISETP.GT.AND P6, PT, R4, 0x8, PT ;  /* 0x000000080400780c */ /* 0x000fe40003fc4270 */
[----:B------:R-:W-:Y:S02]  /*6430*/  F2FP.TF32.F32.PACK_B R15, R15 ;  /* 0x0000000fff0f723e */ /* 0x000fe400024050ff */
[----:B------:R-:W-:Y:S01]  /*6440*/  ISETP.GT.AND P6, PT, R3, 0x80, P6 ;  /* 0x000000800300780c */ /* 0x000fe200037c4270 */
[----:B0-----:R-:W-:-:S05]  /*6450*/  FMUL R21, R52, R88 ;  /* 0x0000005834157220 */ /* 0x001fca0000400000 */
[----:B------:R-:W-:-:S07]  /*6460*/  F2FP.TF32.F32.PACK_B R21, R21 ;  /* 0x00000015ff15723e */ /* 0x000fce00024050ff */
[----:B------:R-:W-:Y:S02]  /*6470*/  @P6 IMAD.MOV.U32 R8, RZ, RZ, R12 ;  /* 0x000000ffff086224 */ /* 0x000fe400078e000c */
[----:B------:R-:W-:-:S05]  /*6480*/  @P6 IMAD.MOV.U32 R9, RZ, RZ, R13 ;  /* 0x000000ffff096224 */ /* 0x000fca00078e000d */
[----:B------:R0:W-:Y:S01]  /*6490*/  @P6 STG.E desc[UR36][R8.64+0x20], R11 ;  /* 0x0000200b08006986 */ /* 0x0001e2000c101924 */
[----:B------:R-:W-:-:S04]  /*64a0*/  ISETP.GT.AND P6, PT, R4, 0x9, PT ;  /* 0x000000090400780c */ /* 0x000fc80003fc4270 */
[----:B------:R-:W-:Y:S01]  /*64b0*/  ISETP.GT.AND P6, PT, R3, 0x80, P6 ;  /* 0x000000800300780c */ /* 0x000fe200037c4270 */
[----:B0-----:R-:W-:-:S05]  /*64c0*/  FMUL R11, R32, R88 ;  /* 0x00000058200b7220 */ /* 0x001fca0000400000 */
[----:B------:R-:W-:-:S07]  /*64d0*/  F2FP.TF32.F32.PACK_B R11, R11 ;  /* 0x0000000bff0b723e */ /* 0x000fce00024050ff */
[----:B------:R-:W-:Y:S02]  /*64e0*/  @P6 IMAD.MOV.U32 R8, RZ, RZ, R12 ;  /* 0x000000ffff086224 */ /* 0x000fe400078e000c */
[----:B------:R-:W-:-:S05]  /*64f0*/  @P6 IMAD.MOV.U32 R9, RZ, RZ, R13 ;  /* 0x000000ffff096224 */ /* 0x000fca00078e000d */
[----:B------:R-:W-:Y:S01]  /*6500*/  @P6 STG.E desc[UR36][R8.64+0x24], R29 ;  /* 0x0000241d08006986 */ /* 0x000fe2000c101924 */
[----:B------:R-:W-:-:S04]  /*6510*/  ISETP.GT.AND P6, PT, R4, 0x8, PT ;  /* 0x000000080400780c */ /* 0x000fc80003fc4270 */
[----:B------:R-:W-:-:S13]  /*6520*/  ISETP.GT.AND P6, PT, R3, 0x88, P6 ;  /* 0x000000880300780c */ /* 0x000fda00037c4270 */
[----:B------:R0:W-:Y:S01]  /*6530*/  @P6 STG.E desc[UR36][R6.64+0x20], R5 ;  /* 0x0000200506006986 */ /* 0x0001e2000c101924 */
[----:B------:R-:W-:-:S04]  /*6540*/  ISETP.GT.AND P6, PT, R4, 0x9, PT ;  /* 0x000000090400780c */ /* 0x000fc80003fc4270 */
[----:B------:R-:W-:Y:S01]  /*6550*/  ISETP.GT.AND P6, PT, R3, 0x88, P6 ;  /* 0x000000880300780c */ /* 0x000fe200037c4270 */
[----:B0-----:R-:W-:-:S05]  /*6560*/  FMUL R5, R34, R88 ;  /* 0x0000005822057220 */ /* 0x001fca0000400000 */
[----:B------:R-:W-:-:S07]  /*6570*/  F2FP.TF32.F32.PACK_B R5, R5 ;  /* 0x00000005ff05723e */ /* 0x000fce00024050ff */
[----:B------:R-:W-:Y:S01]  /*6580*/  @P6 STG.E desc[UR36][R6.64+0x24], R31 ;  /* 0x0000241f06006986 */ /* 0x000fe2000c101924 */
[----:B------:R-:W-:-:S04]  /*6590*/  ISETP.GT.AND P6, PT, R4, 0x10, PT ;  /* 0x000000100400780c */ /* 0x000fc80003fc4270 */
[----:B------:R-:W-:-:S13]  /*65a0*/  ISETP.GT.AND P6, PT, R3, 0x80, P6 ;  /* 0x000000800300780c */ /* 0x000fda00037c4270 */
        /* <DEDUP_REMOVED lines=54> */
[----:B------:R0:W-:Y:S01]  /*6910*/  @P6 STG.E desc[UR36][R6.64+0x80], R5 ;  /* 0x0000800506006986 */ /* 0x0001e2000c101924 */
[----:B------:R-:W-:-:S04]  /*6920*/  ISETP.GT.AND P6, PT, R4, 0x21, PT ;  /* 0x000000210400780c */ /* 0x000fc80003fc4270 */
[----:B------:R-:W-:-:S13]  /*6930*/  ISETP.GT.AND P6, PT, R3, 0x88, P6 ;  /* 0x000000880300780c */ /* 0x000fda00037c4270 */
[----:B------:R-:W-:Y:S02]  /*6940*/  @P6 IMAD.MOV.U32 R4, RZ, RZ, R6 ;  /* 0x000000ffff046224 */ /* 0x000fe400078e0006 */
[----:B0-----:R-:W-:-:S05]  /*6950*/  @P6 IMAD.MOV.U32 R5, RZ, RZ, R7 ;  /* 0x000000ffff056224 */ /* 0x001fca00078e0007 */
[----:B------:R0:W-:Y:S01]  /*6960*/  @P6 STG.E desc[UR36][R4.64+0x84], R43 ;  /* 0x0000842b04006986 */ /* 0x0001e2000c101924 */
[C---:B------:R-:W-:Y:S02]  /*6970*/  ISETP.GT.AND P6, PT, R3.reuse, 0x80, P5 ;  /* 0x000000800300780c */ /* 0x040fe40002fc4270 */
[----:B------:R-:W-:-:S11]  /*6980*/  ISETP.GT.AND P5, PT, R3, 0x88, P5 ;  /* 0x000000880300780c */ /* 0x000fd60002fa4270 */
[----:B0-----:R-:W-:Y:S02]  /*6990*/  @P6 IMAD.MOV.U32 R4, RZ, RZ, R12 ;  /* 0x000000ffff046224 */ /* 0x001fe400078e000c */
[----:B------:R-:W-:-:S05]  /*69a0*/  @P6 IMAD.MOV.U32 R5, RZ, RZ, R13 ;  /* 0x000000ffff056224 */ /* 0x000fca00078e000d */
[----:B------:R0:W-:Y:S01]  /*69b0*/  @P6 STG.E desc[UR36][R4.64+0xa0], R9 ;  /* 0x0000a00904006986 */ /* 0x0001e2000c101924 */
[C---:B------:R-:W-:Y:S02]  /*69c0*/  ISETP.GT.AND P6, PT, R3.reuse, 0x80, P4 ;  /* 0x000000800300780c */ /* 0x040fe400027c4270 */
[----:B------:R-:W-:Y:S01]  /*69d0*/  ISETP.GT.AND P4, PT, R3, 0x88, P4 ;  /* 0x000000880300780c */ /* 0x000fe20002784270 */
[----:B0-----:R-:W-:-:S10]  /*69e0*/  FMUL R9, R48, R88 ;  /* 0x0000005830097220 */ /* 0x001fd40000400000 */
[----:B------:R-:W-:Y:S02]  /*69f0*/  @P6 IMAD.MOV.U32 R4, RZ, RZ, R12 ;  /* 0x000000ffff046224 */ /* 0x000fe400078e000c */
[----:B------:R-:W-:Y:S01]  /*6a00*/  @P6 IMAD.MOV.U32 R5, RZ, RZ, R13 ;  /* 0x000000ffff056224 */ /* 0x000fe200078e000d */
[----:B------:R-:W-:-:S04]  /*6a10*/  F2FP.TF32.F32.PACK_B R9, R9 ;  /* 0x00000009ff09723e */ /* 0x000fc800024050ff */
[----:B------:R0:W-:Y:S02]  /*6a20*/  @P6 STG.E desc[UR36][R4.64+0xa4], R45 ;  /* 0x0000a42d04006986 */ /* 0x0001e4000c101924 */
[----:B0-----:R-:W-:Y:S02]  /*6a30*/  @P5 IMAD.MOV.U32 R4, RZ, RZ, R6 ;  /* 0x000000ffff045224 */ /* 0x001fe400078e0006 */
[----:B------:R-:W-:-:S05]  /*6a40*/  @P5 IMAD.MOV.U32 R5, RZ, RZ, R7 ;  /* 0x000000ffff055224 */ /* 0x000fca00078e0007 */
[----:B------:R0:W-:Y:S01]  /*6a50*/  @P5 STG.E desc[UR36][R4.64+0xa0], R11 ;  /* 0x0000a00b04005986 */ /* 0x0001e2000c101924 */
[C---:B------:R-:W-:Y:S02]  /*6a60*/  ISETP.GT.AND P5, PT, R3.reuse, 0x80, P3 ;  /* 0x000000800300780c */ /* 0x040fe40001fa4270 */
[----:B------:R-:W-:Y:S01]  /*6a70*/  ISETP.GT.AND P3, PT, R3, 0x88, P3 ;  /* 0x000000880300780c */ /* 0x000fe20001f64270 */
[----:B0-----:R-:W-:Y:S02]  /*6a80*/  @P4 IMAD.MOV.U32 R4, RZ, RZ, R6 ;  /* 0x000000ffff044224 */ /* 0x001fe400078e0006 */
[----:B------:R-:W-:Y:S01]  /*6a90*/  FMUL R11, R54, R88 ;  /* 0x00000058360b7220 */ /* 0x000fe20000400000 */
[----:B------:R-:W-:-:S04]  /*6aa0*/  @P4 IMAD.MOV.U32 R5, RZ, RZ, R7 ;  /* 0x000000ffff054224 */ /* 0x000fc800078e0007 */
[----:B------:R-:W-:Y:S01]  /*6ab0*/  F2FP.TF32.F32.PACK_B R11, R11 ;  /* 0x0000000bff0b723e */ /* 0x000fe200024050ff */
[----:B------:R0:W-:Y:S01]  /*6ac0*/  @P4 STG.E desc[UR36][R4.64+0xa4], R47 ;  /* 0x0000a42f04004986 */ /* 0x0001e2000c101924 */
[C---:B------:R-:W-:Y:S02]  /*6ad0*/  ISETP.GT.AND P4, PT, R3.reuse, 0x80, P0 ;  /* 0x000000800300780c */ /* 0x040fe40000784270 */
[----:B------:R-:W-:Y:S01]  /*6ae0*/  ISETP.GT.AND P0, PT, R3, 0x88, P0 ;  /* 0x000000880300780c */ /* 0x000fe20000704270 */
[----:B0-----:R-:W-:Y:S02]  /*6af0*/  @P5 IMAD.MOV.U32 R4, RZ, RZ, R12 ;  /* 0x000000ffff045224 */ /* 0x001fe400078e000c */
[----:B------:R-:W-:-:S05]  /*6b00*/  @P5 IMAD.MOV.U32 R5, RZ, RZ, R13 ;  /* 0x000000ffff055224 */ /* 0x000fca00078e000d */
        /* <DEDUP_REMOVED lines=10> */
[----:B------:R0:W-:Y:S02]  /*6bb0*/  @P3 STG.E desc[UR36][R4.64+0xc0], R15 ;  /* 0x0000c00f04003986 */ /* 0x0001e4000c101924 */
[----:B0-----:R-:W-:Y:S02]  /*6bc0*/  @P0 IMAD.MOV.U32 R4, RZ, RZ, R6 ;  /* 0x000000ffff040224 */ /* 0x001fe400078e0006 */
[----:B------:R-:W-:-:S05]  /*6bd0*/  @P0 IMAD.MOV.U32 R5, RZ, RZ, R7 ;  /* 0x000000ffff050224 */ /* 0x000fca00078e0007 */
[----:B------:R0:W-:Y:S02]  /*6be0*/  @P0 STG.E desc[UR36][R4.64+0xc4], R51 ;  /* 0x0000c43304000986 */ /* 0x0001e4000c101924 */
[----:B0-----:R-:W-:Y:S02]  /*6bf0*/  @P5 IMAD.MOV.U32 R4, RZ, RZ, R12 ;  /* 0x000000ffff045224 */ /* 0x001fe400078e000c */
[----:B------:R-:W-:-:S05]  /*6c00*/  @P5 IMAD.MOV.U32 R5, RZ, RZ, R13 ;  /* 0x000000ffff055224 */ /* 0x000fca00078e000d */
[----:B------:R0:W-:Y:S04]  /*6c10*/  @P5 STG.E desc[UR36][R4.64+0xe0], R21 ;  /* 0x0000e01504005986 */ /* 0x0001e8000c101924 */
[----:B------:R1:W-:Y:S01]  /*6c20*/  @P4 STG.E desc[UR36][R12.64+0xe4], R53 ;  /* 0x0000e4350c004986 */ /* 0x0003e2000c101924 */
[----:B0-----:R-:W-:Y:S02]  /*6c30*/  @P2 IMAD.MOV.U32 R4, RZ, RZ, R6 ;  /* 0x000000ffff042224 */ /* 0x001fe400078e0006 */
[----:B------:R-:W-:-:S05]  /*6c40*/  @P2 IMAD.MOV.U32 R5, RZ, RZ, R7 ;  /* 0x000000ffff052224 */ /* 0x000fca00078e0007 */
[----:B------:R1:W-:Y:S04]  /*6c50*/  @P2 STG.E desc[UR36][R4.64+0xe0], R11 ;  /* 0x0000e00b04002986 */ /* 0x0003e8000c101924 */
[----:B------:R1:W-:Y:S02]  /*6c60*/  @P1 STG.E desc[UR36][R6.64+0xe4], R55 ;  /* 0x0000e43706001986 */ /* 0x0003e4000c101924 */
.L_x_158:
[----:B------:R-:W-:Y:S05]  /*6c70*/  BSYNC B0 ;  /* 0x0000000000007941 */ /* 0x000fea0003800000 */
.L_x_34:
[----:B------:R-:W-:Y:S01]  /*6c80*/  ULDC UR4, c[0x0][0xc] ;  /* 0x0000030000047ab9 */ /* 0x000fe20000000800 */
[----:B------:R-:W-:Y:S01]  /*6c90*/  ULDC UR5, c[0x0][0x10] ;  /* 0x0000040000057ab9 */ /* 0x000fe20000000800 */
[----:B------:R-:W2:Y:S01]  /*6ca0*/  LDC R3, c[0x0][0x14] ;  /* 0x00000500ff037b82 */ /* 0x000ea20000000800 */
[----:B------:R-:W-:Y:S01]  /*6cb0*/  UIMAD.WIDE.U32 UR4, UR4, UR5, URZ ;  /* 0x00000005040472a5 */ /* 0x000fe2000f8e003f */
[----:B------:R-:W-:Y:S02]  /*6cc0*/  IMAD.MOV.U32 R92, RZ, RZ, -0x1 ;  /* 0xffffffffff5c7424 */ /* 0x000fe400078e00ff */
[----:B------:R-:W-:-:S03]  /*6cd0*/  IMAD.MOV.U32 R89, RZ, RZ, -0x1 ;  /* 0xffffffffff597424 */ /* 0x000fc600078e00ff */
[----:B--2---:R-:W-:-:S04]  /*6ce0*/  IMAD.WIDE.U32 R16, R3, UR4, R16 ;  /* 0x0000000403107c25 */ /* 0x004fc8000f8e0010 */
[----:B------:R-:W-:Y:S01]  /*6cf0*/  IMAD R3, R3, UR5, RZ ;  /* 0x0000000503037c24 */ /* 0x000fe2000f8e02ff */
[----:B------:R-:W-:Y:S02]  /*6d00*/  ULDC.64 UR4, c[0x0][0x650] ;  /* 0x0001940000047ab9 */ /* 0x000fe40000000a00 */
[----:B------:R-:W-:Y:S01]  /*6d10*/  ISETP.GE.U32.AND P0, PT, R16, UR4, PT ;  /* 0x0000000410007c0c */ /* 0x000fe2000bf06070 */
[--C-:B------:R-:W-:Y:S01]  /*6d20*/  IMAD.IADD R17, R17, 0x1, R3.reuse ;  /* 0x0000000111117824 */ /* 0x100fe200078e0203 */
[----:B------:R-:W-:-:S04]  /*6d30*/  PRMT R3, RZ, 0x7610, R3 ;  /* 0x00007610ff037816 */ /* 0x000fc80000000003 */
[----:B------:R-:W-:-:S13]  /*6d40*/  ISETP.GE.U32.AND.EX P0, PT, R17, UR5, PT, P0 ;  /* 0x0000000511007c0c */ /* 0x000fda000bf06100 */
[----:B------:R-:W-:Y:S05]  /*6d50*/  @P0 BRA `(.L_x_159) ;  /* 0x0000000400640947 */ /* 0x000fea0003800000 */
[----:B-1----:R-:W1:Y:S01]  /*6d60*/  S2R R12, SR_CTAID.X ;  /* 0x00000000000c7919 */ /* 0x002e620000002500 */
[----:B0-----:R-:W0:Y:S01]  /*6d70*/  LDC.64 R10, c[0x0][0x628] ;  /* 0x00018a00ff0a7b82 */ /* 0x001e220000000a00 */
[----:B------:R-:W-:Y:S01]  /*6d80*/  ULDC UR4, c[0x0][0x150] ;  /* 0x0000540000047ab9 */ /* 0x000fe20000000800 */
[----:B----4-:R-:W-:Y:S01]  /*6d90*/  IMAD.MOV.U32 R8, RZ, RZ, R16 ;  /* 0x000000ffff087224 */ /* 0x010fe200078e0010 */
[----:B------:R-:W2:Y:S01]  /*6da0*/  S2R R24, SR_CTAID.Y ;  /* 0x0000000000187919 */ /* 0x000ea20000002600 */
[----:B------:R-:W-:-:S04]  /*6db0*/  IMAD.MOV.U32 R9, RZ, RZ, R17 ;  /* 0x000000ffff097224 */ /* 0x000fc800078e0011 */
[----:B------:R-:W4:Y:S08]  /*6dc0*/  LDC R21, c[0x0][0x144] ;  /* 0x00005100ff157b82 */ /* 0x000f300000000800 */
[----:B------:R-:W2:Y:S08]  /*6dd0*/  LDC R0, c[0x0][0x630] ;  /* 0x00018c00ff007b82 */ /* 0x000eb00000000800 */
[----:B---3--:R-:W3:Y:S01]  /*6de0*/  LDC.64 R14, c[0x0][0x620] ;  /* 0x00018800ff0e7b82 */ /* 0x008ee20000000a00 */
[----:B0-----:R-:W-:-:S04]  /*6df0*/  ISETP.NE.U32.AND P0, PT, R10, RZ, PT ;  /* 0x000000ff0a00720c */ /* 0x001fc80003f05070 */
[----:B------:R-:W-:Y:S02]  /*6e00*/  ISETP.NE.AND.EX P0, PT, R11, RZ, PT, P0 ;  /* 0x000000ff0b00720c */ /* 0x000fe40003f05300 */
[----:B-1----:R-:W-:-:S05]  /*6e10*/  I2FP.F32.U32 R3, R12 ;  /* 0x0000000c00037245 */ /* 0x002fca0000201000 */
[----:B------:R-:W-:-:S04]  /*6e20*/  FMUL R3, R3, UR4 ;  /* 0x0000000403037c20 */ /* 0x000fc80008400000 */
[----:B------:R0:W1:Y:S02]  /*6e30*/  F2I.U32.TRUNC.NTZ R20, R3 ;  /* 0x0000000300147305 */ /* 0x000064000020f000 */
[----:B--2-4-:R-:W-:Y:S05]  /*6e40*/  @!P0 BRA `(.L_x_160) ;  /* 0x0000000000288947 */ /* 0x014fea0003800000 */
[----:B0-----:R-:W0:Y:S02]  /*6e50*/  LDC R3, c[0x0][0x634] ;  /* 0x00018d00ff037b82 */ /* 0x001e240000000800 */
        /* <DEDUP_REMOVED lines=9> */
.L_x_160:
[----:B------:R-:W2:Y:S01]  /*6ef0*/  LDC.64 R28, c[0x0][0x640] ;  /* 0x00019000ff1c7b82 */ /* 0x000ea20000000a00 */
[-CC-:B------:R-:W-:Y:S01]  /*6f00*/  SHF.R.U64 R89, R8, R0.reuse, R9.reuse ;  /* 0x0000000008597219 */ /* 0x180fe20000001209 */
[----:B-1----:R-:W-:Y:S01]  /*6f10*/  IMAD.MOV R20, RZ, RZ, -R20 ;  /* 0x000000ffff147224 */ /* 0x002fe200078e0a14 */
[----:B------:R-:W-:Y:S01]  /*6f20*/  SHF.R.U32.HI R0, RZ, R0, R9 ;  /* 0x00000000ff007219 */ /* 0x000fe20000011609 */
[----:B------:R-:W-:Y:S01]  /*6f30*/  ULDC UR4, c[0x0][0x154] ;  /* 0x0000550000047ab9 */ /* 0x000fe20000000800 */
[----:B0-----:R-:W-:Y:S01]  /*6f40*/  IADD3 R3, P0, RZ, -R89, RZ ;  /* 0x80000059ff037210 */ /* 0x001fe20007f1e0ff */
[----:B------:R-:W-:Y:S02]  /*6f50*/  IMAD R21, R21, R20, R12 ;  /* 0x0000001415157224 */ /* 0x000fe400078e020c */
[----:B------:R-:W0:Y:S01]  /*6f60*/  LDC R6, c[0x0][0x618] ;  /* 0x00018600ff067b82 */ /* 0x000e220000000800 */
[----:B------:R-:W-:Y:S02]  /*6f70*/  IMAD.MOV.U32 R7, RZ, RZ, 0x1 ;  /* 0x00000001ff077424 */ /* 0x000fe400078e00ff */
[----:B------:R-:W-:-:S04]  /*6f80*/  IMAD.X R5, RZ, RZ, ~R0, P0 ;  /* 0x000000ffff057224 */ /* 0x000fc800000e0e00 */
[-C--:B---3--:R-:W-:Y:S01]  /*6f90*/  IMAD R0, R5, R14.reuse, RZ ;  /* 0x0000000e05007224 */ /* 0x088fe200078e02ff */
[----:B------:R-:W1:Y:S01]  /*6fa0*/  LDC R8, c[0x0][0x608] ;  /* 0x00018200ff087b82 */ /* 0x000e620000000800 */
[----:B------:R-:W-:-:S04]  /*6fb0*/  IMAD.WIDE.U32 R4, R3, R14, R16 ;  /* 0x0000000e03047225 */ /* 0x000fc800078e0010 */
[----:B------:R-:W-:Y:S01]  /*6fc0*/  IMAD R3, R3, R15, R0 ;  /* 0x0000000f03037224 */ /* 0x000fe200078e0200 */
[----:B------:R-:W-:Y:S02]  /*6fd0*/  I2FP.F32.U32 R0, R24 ;  /* 0x0000001800007245 */ /* 0x000fe40000201000 */
[----:B------:R-:W3:Y:S01]  /*6fe0*/  LDC R26, c[0x0][0x658] ;  /* 0x00019600ff1a7b82 */ /* 0x000ee20000000800 */
[----:B------:R-:W-:Y:S01]  /*6ff0*/  IMAD.IADD R3, R5, 0x1, R3 ;  /* 0x0000000105037824 */ /* 0x000fe200078e0203 */
[----:B--2---:R-:W-:Y:S01]  /*7000*/  ISETP.NE.U32.AND P0, PT, R28, RZ, PT ;  /* 0x000000ff1c00720c */ /* 0x004fe20003f05070 */
[----:B------:R-:W-:Y:S01]  /*7010*/  FMUL R0, R0, UR4 ;  /* 0x0000000400007c20 */ /* 0x000fe20008400000 */
[----:B------:R-:W-:Y:S02]  /*7020*/  IMAD.MOV.U32 R5, RZ, RZ, -0x1 ;  /* 0xffffffffff057424 */ /* 0x000fe400078e00ff */
[----:B------:R-:W-:Y:S01]  /*7030*/  ISETP.NE.AND.EX P0, PT, R29, RZ, PT, P0 ;  /* 0x000000ff1d00720c */ /* 0x000fe20003f05300 */
[----:B------:R2:W4:Y:S01]  /*7040*/  F2I.U32.TRUNC.NTZ R13, R0 ;  /* 0x00000000000d7305 */ /* 0x000522000020f000 */
[----:B------:R-:W2:Y:S01]  /*7050*/  LDC R15, c[0x0][0x148] ;  /* 0x00005200ff0f7b82 */ /* 0x000ea20000000800 */
[----:B0-----:R-:W-:-:S02]  /*7060*/  SHF.R.U64 R12, R4, R6, R3 ;  /* 0x00000006040c7219 */ /* 0x001fc40000001203 */
[----:B------:R-:W-:-:S05]  /*7070*/  SHF.R.U32.HI R3, RZ, R6, R3 ;  /* 0x00000006ff037219 */ /* 0x000fca0000011603 */
[----:B------:R-:W0:Y:S01]  /*7080*/  LDC R20, c[0x0][0x600] ;  /* 0x00018000ff147b82 */ /* 0x000e220000000800 */
[-CC-:B-1----:R-:W-:Y:S02]  /*7090*/  SHF.R.U64 R10, R12, R8.reuse, R3.reuse ;  /* 0x000000080c0a7219 */ /* 0x182fe40000001203 */
[----:B------:R-:W-:-:S05]  /*70a0*/  SHF.R.U32.HI R3, RZ, R8, R3 ;  /* 0x00000008ff037219 */ /* 0x000fca0000011603 */
[----:B------:R-:W1:Y:S01]  /*70b0*/  LDC R27, c[0x0][0x648] ;  /* 0x00019200ff1b7b82 */ /* 0x000e620000000800 */
[-C--:B---3--:R-:W-:Y:S02]  /*70c0*/  SHF.L.U32 R4, R5, R26.reuse, RZ ;  /* 0x0000001a05047219 */ /* 0x088fe400000006ff */
[-CC-:B------:R-:W-:Y:S02]  /*70d0*/  SHF.R.U64 R14, R10, R26.reuse, R3.reuse ;  /* 0x0000001a0a0e7219 */ /* 0x180fe40000001203 */
[----:B------:R-:W-:Y:S02]  /*70e0*/  SHF.R.U32.HI R5, RZ, R26, R3 ;  /* 0x0000001aff057219 */ /* 0x000fe40000011603 */
[----:B------:R-:W-:Y:S01]  /*70f0*/  LOP3.LUT R25, RZ, R4, RZ, 0x33, !PT ;  /* 0x00000004ff197212 */ /* 0x000fe200078e33ff */
[----:B------:R-:W3:Y:S01]  /*7100*/  LDC R30, c[0x0][0x638] ;  /* 0x00018e00ff1e7b82 */ /* 0x000ee20000000800 */
[----:B------:R-:W-:Y:S01]  /*7110*/  SHF.L.U32 R26, R7, R26, RZ ;  /* 0x0000001a071a7219 */ /* 0x000fe200000006ff */
[----:B------:R-:W-:-:S06]  /*7120*/  IMAD.MOV.U32 R4, RZ, RZ, R14 ;  /* 0x000000ffff047224 */ /* 0x000fcc00078e000e */
[----:B------:R-:W0:Y:S01]  /*7130*/  LDC R31, c[0x0][0x610] ;  /* 0x00018400ff1f7b82 */ /* 0x000e220000000800 */
[----:B----4-:R-:W-:Y:S05]  /*7140*/  @!P0 BRA `(.L_x_161) ;  /* 0x0000000000288947 */ /* 0x010fea0003800000 */
        /* <DEDUP_REMOVED lines=10> */
.L_x_161:
[----:B------:R-:W-:Y:S01]  /*71f0*/  ISETP.NE.AND P0, PT, R2, 0x1, PT ;  /* 0x000000010200780c */ /* 0x000fe20003f05270 */
[----:B0-----:R-:W-:Y:S01]  /*7200*/  VIADD R7, R20, 0xffffffff ;  /* 0xffffffff14077836 */ /* 0x001fe20000000000 */
[----:B-12---:R-:W-:Y:S01]  /*7210*/  SHF.R.U64 R0, R4, R27, R5 ;  /* 0x0000001b04007219 */ /* 0x006fe20000001205 */
[----:B------:R-:W-:Y:S01]  /*7220*/  IMAD.MOV R13, RZ, RZ, -R13 ;  /* 0x000000ffff0d7224 */ /* 0x000fe200078e0a0d */
[----:B------:R-:W-:Y:S01]  /*7230*/  LOP3.LUT R5, R10, R25, RZ, 0xc0, !PT ;  /* 0x000000190a057212 */ /* 0x000fe200078ec0ff */
[----:B------:R-:W-:Y:S01]  /*7240*/  IMAD.MOV.U32 R4, RZ, RZ, 0x1 ;  /* 0x00000001ff047424 */ /* 0x000fe200078e00ff */
[----:B------:R-:W-:Y:S01]  /*7250*/  LOP3.LUT R12, R12, R7, RZ, 0xc0, !PT ;  /* 0x000000070c0c7212 */ /* 0x000fe200078ec0ff */
[----:B------:R-:W-:Y:S02]  /*7260*/  IMAD.MOV R3, RZ, RZ, -R0 ;  /* 0x000000ffff037224 */ /* 0x000fe400078e0a00 */
[----:B------:R-:W-:Y:S02]  /*7270*/  IMAD R0, R26, R0, R5 ;  /* 0x000000001a007224 */ /* 0x000fe400078e0205 */
[----:B---3--:R-:W-:-:S02]  /*7280*/  IMAD R3, R3, R30, R14 ;  /* 0x0000001e03037224 */ /* 0x008fc400078e020e */
[----:B------:R-:W-:Y:S02]  /*7290*/  @P0 IMAD R21, R15, R13, R24 ;  /* 0x0000000d0f150224 */ /* 0x000fe400078e0218 */
[----:B------:R-:W-:Y:S01]  /*72a0*/  IMAD R5, R3, R20, R12 ;  /* 0x0000001403057224 */ /* 0x000fe200078e020c */
[----:B------:R-:W-:Y:S01]  /*72b0*/  PRMT R3, R4, 0x7610, R3 ;  /* 0x0000761004037816 */ /* 0x000fe20000000003 */
[----:B------:R-:W-:-:S05]  /*72c0*/  IMAD R0, R0, R31, R21 ;  /* 0x0000001f00007224 */ /* 0x000fca00078e0215 */
[----:B------:R-:W-:Y:S02]  /*72d0*/  SEL R92, R5, R0, !P0 ;  /* 0x00000000055c7207 */ /* 0x000fe40004000000 */
[----:B------:R-:W-:-:S07]  /*72e0*/  SEL R0, R0, R5, !P0 ;  /* 0x0000000500007207 */ /* 0x000fce0004000000 */
.L_x_159:
[----:B------:R-:W-:Y:S01]  /*72f0*/  LOP3.LUT P0, RZ, R3, 0xff, RZ, 0xc0, !PT ;  /* 0x000000ff03ff7812 */ /* 0x000fe2000780c0ff */
[----:B------:R-:W-:-:S12]  /*7300*/  IMAD.MOV.U32 R102, RZ, RZ, R0 ;  /* 0x000000ffff667224 */ /* 0x000fd800078e0000 */
[----:B------:R-:W-:Y:S05]  /*7310*/  @P0 BRA `(.L_x_162) ;  /* 0xffffff9c00c00947 */ /* 0x000fea000383ffff */
[----:B------:R-:W-:Y:S05]  /*7320*/  EXIT ;  /* 0x000000000000794d */ /* 0x000fea0003800000 */
.L_x_7:
[----:B0-----:R-:W-:Y:S01]  /*7330*/  ULDC.64 UR4, c[0x0][0x650] ;  /* 0x0001940000047ab9 */ /* 0x001fe20000000a00 */
        /* <DEDUP_REMOVED lines=25> */
.L_x_164:
[----:B------:R-:W0:Y:S01]  /*74d0*/  LDC.64 R28, c[0x0][0x640] ;  /* 0x00019000ff1c7b82 */ /* 0x000e220000000a00 */
[-CC-:B------:R-:W-:Y:S01]  /*74e0*/  SHF.R.U64 R22, R12, R6.reuse, R13.reuse ;  /* 0x000000060c167219 */ /* 0x180fe2000000120d */
[----:B------:R-:W-:Y:S01]  /*74f0*/  IMAD.MOV.U32 R30, RZ, RZ, 0x1 ;  /* 0x00000001ff1e7424 */ /* 0x000fe200078e00ff */
[----:B------:R-:W-:Y:S02]  /*7500*/  SHF.R.U32.HI R6, RZ, R6, R13 ;  /* 0x00000006ff067219 */ /* 0x000fe4000001160d */
        /* <DEDUP_REMOVED lines=8> */
[----:B------:R-:W-:Y:S01]  /*7590*/  IMAD.IADD R9, R9, 0x1, R11 ;  /* 0x0000000109097824 */ /* 0x000fe200078e020b */
[----:B0-----:R-:W-:-:S04]  /*75a0*/  ISETP.NE.U32.AND P0, PT, R28, RZ, PT ;  /* 0x000000ff1c00720c */ /* 0x001fc80003f05070 */
[----:B------:R-:W-:Y:S02]  /*75b0*/  ISETP.NE.AND.EX P0, PT, R29, RZ, PT, P0 ;  /* 0x000000ff1d00720c */ /* 0x000fe40003f05300 */
[----:B------:R-:W0:Y:S01]  /*75c0*/  LDC R20, c[0x0][0x600] ;  /* 0x00018000ff147b82 */ /* 0x000e220000000800 */
[-CC-:B-1----:R-:W-:Y:S01]  /*75d0*/  SHF.R.U64 R14, R8, R10.reuse, R9.reuse ;  /* 0x0000000a080e7219 */ /* 0x182fe20000001209 */
[----:B------:R-:W-:Y:S01]  /*75e0*/  IMAD.MOV.U32 R8, RZ, RZ, -0x1 ;  /* 0xffffffffff087424 */ /* 0x000fe200078e00ff */
[----:B------:R-:W-:-:S05]  /*75f0*/  SHF.R.U32.HI R9, RZ, R10, R9 ;  /* 0x0000000aff097219 */ /* 0x000fca0000011609 */
[----:B------:R-:W1:Y:S01]  /*7600*/  LDC R26, c[0x0][0x648] ;  /* 0x00019200ff1a7b82 */ /* 0x000e620000000800 */
[-CC-:B--2---:R-:W-:Y:S02]  /*7610*/  SHF.R.U64 R21, R14, R12.reuse, R9.reuse ;  /* 0x0000000c0e157219 */ /* 0x184fe40000001209 */
[----:B------:R-:W-:-:S05]  /*7620*/  SHF.R.U32.HI R6, RZ, R12, R9 ;  /* 0x0000000cff067219 */ /* 0x000fca0000011609 */
[----:B------:R-:W2:Y:S01]  /*7630*/  LDC R27, c[0x0][0x638] ;  /* 0x00018e00ff1b7b82 */ /* 0x000ea20000000800 */
[-C--:B---3--:R-:W-:Y:S02]  /*7640*/  SHF.L.U32 R8, R8, R25.reuse, RZ ;  /* 0x0000001908087219 */ /* 0x088fe400000006ff */
[-CC-:B------:R-:W-:Y:S02]  /*7650*/  SHF.R.U64 R23, R21, R25.reuse, R6.reuse ;  /* 0x0000001915177219 */ /* 0x180fe40000001206 */
[----:B------:R-:W-:Y:S02]  /*7660*/  LOP3.LUT R32, RZ, R8, RZ, 0x33, !PT ;  /* 0x00000008ff207212 */ /* 0x000fe400078e33ff */
[----:B------:R-:W-:Y:S01]  /*7670*/  SHF.R.U32.HI R9, RZ, R25, R6 ;  /* 0x00000019ff097219 */ /* 0x000fe20000011606 */
[----:B------:R-:W3:Y:S01]  /*7680*/  LDC R31, c[0x0][0x610] ;  /* 0x00018400ff1f7b82 */ /* 0x000ee20000000800 */
[----:B------:R-:W-:Y:S01]  /*7690*/  IMAD.MOV.U32 R8, RZ, RZ, R23 ;  /* 0x000000ffff087224 */ /* 0x000fe200078e0017 */
[----:B------:R-:W-:Y:S06]  /*76a0*/  @!P0 BRA `(.L_x_165) ;  /* 0x0000000000288947 */ /* 0x000fec0003800000 */
        /* <DEDUP_REMOVED lines=10> */
.L_x_165:
[----:B------:R-:W-:Y:S02]  /*7750*/  ISETP.NE.AND P0, PT, R2, 0x1, PT ;  /* 0x000000010200780c */ /* 0x000fe40003f05270 */
[----:B-1----:R-:W-:Y:S01]  /*7760*/  SHF.R.U64 R6, R8, R26, R9 ;  /* 0x0000001a08067219 */ /* 0x002fe20000001209 */
[----:B0-----:R-:W-:Y:S01]  /*7770*/  VIADD R9, R20, 0xffffffff ;  /* 0xffffffff14097836 */ /* 0x001fe20000000000 */
[----:B------:R-:W-:Y:S02]  /*7780*/  SHF.L.U32 R30, R30, R25, RZ ;  /* 0x000000191e1e7219 */ /* 0x000fe400000006ff */
[----:B------:R-:W-:Y:S01]  /*7790*/  LOP3.LUT R5, R21, R32, RZ, 0xc0, !PT ;  /* 0x0000002015057212 */ /* 0x000fe200078ec0ff */
[----:B------:R-:W-:-:S04]  /*77a0*/  IMAD.MOV R8, RZ, RZ, -R6 ;  /* 0x000000ffff087224 */ /* 0x000fc800078e0a06 */
[----:B------:R-:W-:Y:S01]  /*77b0*/  IMAD R6, R30, R6, R5 ;  /* 0x000000061e067224 */ /* 0x000fe200078e0205 */
[----:B------:R-:W-:Y:S01]  /*77c0*/  LOP3.LUT R5, R14, R9, RZ, 0xc0, !PT ;  /* 0x000000090e057212 */ /* 0x000fe200078ec0ff */
[----:B------:R-:W-:Y:S02]  /*77d0*/  @P0 IMAD R3, R7, R24, R4 ;  /* 0x0000001807030224 */ /* 0x000fe400078e0204 */
[----:B--2---:R-:W-:Y:S02]  /*77e0*/  IMAD R4, R8, R27, R23 ;  /* 0x0000001b08047224 */ /* 0x004fe400078e0217 */
[----:B---3--:R-:W-:Y:S02]  /*77f0*/  IMAD R3, R6, R31, R3 ;  /* 0x0000001f06037224 */ /* 0x008fe400078e0203 */
[----:B------:R-:W-:Y:S02]  /*7800*/  IMAD R4, R4, R20, R5 ;  /* 0x0000001404047224 */ /* 0x000fe400078e0205 */
[----:B------:R-:W-:-:S02]  /*7810*/  IMAD.MOV.U32 R8, RZ, RZ, 0x1 ;  /* 0x00000001ff087424 */ /* 0x000fc400078e00ff */
[----:B------:R-:W-:Y:S01]  /*7820*/  IMAD.MOV.U32 R6, RZ, RZ, R22 ;  /* 0x000000ffff067224 */ /* 0x000fe200078e0016 */
[----:B------:R-:W-:Y:S02]  /*7830*/  SEL R20, R4, R3, !P0 ;  /* 0x0000000304147207 */ /* 0x000fe40004000000 */
[----:B------:R-:W-:-:S07]  /*7840*/  SEL R21, R3, R4, !P0 ;  /* 0x0000000403157207 */ /* 0x000fce0004000000 */
.L_x_163:
[----:B------:R-:W-:-:S08]  /*7850*/  NOP ;  /* 0x0000000000007918 */ /* 0x000fd00000000000 */
[----:B------:R-:W0:-:S00]  /*7860*/  USETMAXREG.DEALLOC.CTAPOOL 0x28 ;  /* 0x00000028000079c8 */ /* 0x000e0000080e0500 */
[----:B0-----:R-:W-:-:S13]  /*7870*/  ISETP.NE.AND P0, PT, R0, RZ, PT ;  /* 0x000000ff0000720c */ /* 0x001fda0003f05270 */
[----:B------:R-:W-:Y:S05]  /*7880*/  @P0 EXIT ;  /* 0x000000000000094d */ /* 0x000fea0003800000 */
[----:B------:R-:W-:Y:S01]  /*7890*/  LOP3.LUT P0, RZ, R8, 0xff, RZ, 0xc0, !PT ;  /* 0x000000ff08ff7812 */ /* 0x000fe2000780c0ff */
[----:B------:R-:W-:Y:S02]  /*78a0*/  IMAD.MOV.U32 R0, RZ, RZ, 0x1 ;  /* 0x00000001ff007424 */ /* 0x000fe400078e00ff */
[----:B------:R-:W-:-:S10]  /*78b0*/  IMAD.MOV.U32 R3, RZ, RZ, RZ ;  /* 0x000000ffff037224 */ /* 0x000fd400078e00ff */
[----:B------:R-:W-:Y:S05]  /*78c0*/  @!P0 BRA `(.L_x_166) ;  /* 0x0000000c00448947 */ /* 0x000fea0003800000 */
[----:B------:R-:W0:Y:S01]  /*78d0*/  LDC R0, c[0x0][0x28c] ;  /* 0x0000a300ff007b82 */ /* 0x000e220000000800 */
[----:B------:R-:W1:Y:S01]  /*78e0*/  S2R R12, SR_CgaCtaId ;  /* 0x00000000000c7919 */ /* 0x000e620000008800 */
[----:B------:R-:W-:Y:S01]  /*78f0*/  ULDC UR5, c[0x0][0x600] ;  /* 0x0001800000057ab9 */ /* 0x000fe20000000800 */
[----:B------:R-:W-:Y:S01]  /*7900*/  ULDC UR4, c[0x0][0xc] ;  /* 0x0000030000047ab9 */ /* 0x000fe20000000800 */
[----:B------:R-:W-:Y:S01]  /*7910*/  UIADD3 UR16, UR5, -0x1, URZ ;  /* 0xffffffff05107890 */ /* 0x000fe2000fffe03f */
[----:B------:R-:W-:Y:S01]  /*7920*/  BSSY B0, `(.L_x_166) ;  /* 0x00000cb000007945 */ /* 0x000fe20003800000 */
[----:B------:R-:W-:Y:S01]  /*7930*/  ULDC UR6, c[0x0][0x658] ;  /* 0x0001960000067ab9 */ /* 0x000fe20000000800 */
[----:B------:R-:W-:Y:S01]  /*7940*/  ULDC UR5, c[0x0][0x10] ;  /* 0x0000040000057ab9 */ /* 0x000fe20000000800 */
[----:B------:R-:W-:Y:S01]  /*7950*/  UMOV UR7, 0xffffffff ;  /* 0xffffffff00077882 */ /* 0x000fe20000000000 */
[----:B------:R-:W-:Y:S01]  /*7960*/  UMOV UR8, 0x1 ;  /* 0x0000000100087882 */ /* 0x000fe20000000000 */
[----:B------:R-:W-:Y:S01]  /*7970*/  UIMAD.WIDE.U32 UR4, UR4, UR5, URZ ;  /* 0x00000005040472a5 */ /* 0x000fe2000f8e003f */
[----:B------:R-:W-:Y:S01]  /*7980*/  IMAD.MOV.U32 R9, RZ, RZ, 0x1 ;  /* 0x00000001ff097424 */ /* 0x000fe200078e00ff */
[----:B------:R-:W-:Y:S01]  /*7990*/  USHF.L.U32 UR7, UR7, UR6, URZ ;  /* 0x0000000607077299 */ /* 0x000fe2000800063f */
[----:B------:R-:W-:Y:S01]  /*79a0*/  LOP3.LUT R8, R19, 0x2, RZ, 0xfc, !PT ;  /* 0x0000000213087812 */ /* 0x000fe200078efcff */
[----:B------:R-:W-:-:S02]  /*79b0*/  USHF.L.U32 UR18, UR8, UR6, URZ ;  /* 0x0000000608127299 */ /* 0x000fc4000800063f */
[----:B------:R-:W-:Y:S01]  /*79c0*/  ULOP3.LUT UR17, URZ, UR7, URZ, 0x33, !UPT ;  /* 0x000000073f117292 */ /* 0x000fe2000f8e333f */
[----:B------:R-:W-:Y:S01]  /*79d0*/  ULDC UR6, c[0x0][0x14] ;  /* 0x0000050000067ab9 */ /* 0x000fe20000000800 */
[----:B------:R-:W-:Y:S01]  /*79e0*/  ULDC.64 UR22, c[0x0][0x198] ;  /* 0x0000660000167ab9 */ /* 0x000fe20000000a00 */
[----:B------:R-:W-:Y:S02]  /*79f0*/  UIMAD.WIDE.U32 UR20, UR4, UR6, URZ ;  /* 0x00000006041472a5 */ /* 0x000fe4000f8e003f */
[----:B------:R-:W-:Y:S01]  /*7a00*/  UIMAD UR13, UR5, UR6, URZ ;  /* 0x00000006050d72a4 */ /* 0x000fe2000f8e023f */
[----:B0-----:R-:W-:-:S03]  /*7a10*/  VIADD R0, R0, 0x1f ;  /* 0x0000001f00007836 */ /* 0x001fc60000000000 */
[----:B------:R-:W-:Y:S02]  /*7a20*/  UIADD3 UR13, UR21, UR13, URZ ;  /* 0x0000000d150d7290 */ /* 0x000fe4000fffe03f */
[----:B------:R-:W-:-:S04]  /*7a30*/  SHF.R.S32.HI R3, RZ, 0x1f, R0 ;  /* 0x0000001fff037819 */ /* 0x000fc80000011400 */
[----:B------:R-:W-:Y:S01]  /*7a40*/  LEA.HI R10, R3, R0, RZ, 0x5 ;  /* 0x00000000030a7211 */ /* 0x000fe200078f28ff */
[C---:B-1----:R-:W-:Y:S02]  /*7a50*/  IMAD.SHL.U32 R11, R12.reuse, 0x20, RZ ;  /* 0x000000200c0b7824 */ /* 0x042fe400078e00ff */
[----:B------:R-:W-:Y:S01]  /*7a60*/  IMAD.SHL.U32 R12, R12, 0x400, RZ ;  /* 0x000004000c0c7824 */ /* 0x000fe200078e00ff */
[----:B------:R-:W-:Y:S01]  /*7a70*/  SHF.R.S32.HI R10, RZ, 0x5, R10 ;  /* 0x00000005ff0a7819 */ /* 0x000fe2000001140a */
[----:B------:R-:W-:Y:S01]  /*7a80*/  IMAD.MOV.U32 R0, RZ, RZ, 0x1 ;  /* 0x00000001ff007424 */ /* 0x000fe200078e00ff */
[----:B------:R-:W-:Y:S01]  /*7a90*/  LOP3.LUT R11, R11, 0x20, RZ, 0xc0, !PT ;  /* 0x000000200b0b7812 */ /* 0x000fe200078ec0ff */
[----:B------:R-:W-:Y:S01]  /*7aa0*/  IMAD.MOV.U32 R3, RZ, RZ, RZ ;  /* 0x000000ffff037224 */ /* 0x000fe200078e00ff */
[----:B------:R-:W-:Y:S01]  /*7ab0*/  LOP3.LUT R12, R12, 0x400, RZ, 0xc0, !PT ;  /* 0x000004000c0c7812 */ /* 0x000fe200078ec0ff */
[----:B------:R-:W-:-:S07]  /*7ac0*/  VIADD R13, R10, 0x1 ;  /* 0x000000010a0d7836 */ /* 0x000fce0000000000 */
.L_x_177:
[----:B------:R-:W-:-:S03]  /*7ad0*/  UMOV UR4, 0xffffffff ;  /* 0xffffffff00047882 */ /* 0x000fc60000000000 */
[----:B------:R-:W-:Y:S05]  /*7ae0*/  BRA.DIV UR4, `(.L_x_167) ;  /* 0x0000000e04c87947 */ /* 0x000fea000b800000 */
[----:B------:R-:W-:-:S13]  /*7af0*/  ELECT P6, URZ, PT ;  /* 0x00000000003f782f */ /* 0x000fda00038c0000 */
.L_x_189:
[----:B------:R-:W0:Y:S01]  /*7b00*/  LDC R4, c[0x0][0x28c] ;  /* 0x0000a300ff047b82 */ /* 0x000e220000000800 */
[----:B------:R-:W-:Y:S01]  /*7b10*/  BSSY B1, `(.L_x_168) ;  /* 0x0000038000017945 */ /* 0x000fe20003800000 */
[----:B0-----:R-:W-:-:S13]  /*7b20*/  ISETP.LT.OR P6, PT, R4, 0x1, !P6 ;  /* 0x000000010400780c */ /* 0x001fda00077c1670 */
[----:B------:R-:W-:Y:S05]  /*7b30*/  @P6 BRA `(.L_x_169) ;  /* 0x0000000000d46947 */ /* 0x000fea0003800000 */
[----:B------:R-:W-:Y:S02]  /*7b40*/  IMAD R20, R20, 0x40, R11 ;  /* 0x0000004014147824 */ /* 0x000fe400078e020b */
[----:B------:R-:W-:Y:S02]  /*7b50*/  IMAD.SHL.U32 R21, R21, 0x100, RZ ;  /* 0x0000010015157824 */ /* 0x000fe400078e00ff */
[----:B------:R-:W-:Y:S02]  /*7b60*/  IMAD.MOV.U32 R24, RZ, RZ, RZ ;  /* 0x000000ffff187224 */ /* 0x000fe400078e00ff */
[----:B------:R-:W-:Y:S02]  /*7b70*/  IMAD.MOV.U32 R4, RZ, RZ, R13 ;  /* 0x000000ffff047224 */ /* 0x000fe400078e000d */
[----:B------:R-:W-:Y:S02]  /*7b80*/  IMAD.MOV.U32 R5, RZ, RZ, R0 ;  /* 0x000000ffff057224 */ /* 0x000fe400078e0000 */
[----:B------:R-:W-:-:S07]  /*7b90*/  IMAD.MOV.U32 R7, RZ, RZ, R3 ;  /* 0x000000ffff077224 */ /* 0x000fce00078e0003 */
.L_x_172:
[----:B------:R-:W0:Y:S01]  /*7ba0*/  S2R R15, SR_CgaCtaId ;  /* 0x00000000000f7919 */ /* 0x000e220000008800 */
[----:B------:R-:W-:Y:S02]  /*7bb0*/  MOV R14, 0x400 ;  /* 0x00000400000e7802 */ /* 0x000fe40000000f00 */
[----:B------:R-:W-:Y:S02]  /*7bc0*/  LOP3.LUT P1, RZ, R18, 0x7f, RZ, 0xc0, !PT ;  /* 0x0000007f12ff7812 */ /* 0x000fe4000782c0ff */
[----:B0-----:R-:W-:Y:S02]  /*7bd0*/  LEA R22, R15, R14, 0x18 ;  /* 0x0000000e0f167211 */ /* 0x001fe400078ec0ff */
[----:B------:R-:W-:-:S09]  /*7be0*/  SHF.L.U32 R14, R5, 0x1f, RZ ;  /* 0x0000001f050e7819 */ /* 0x000fd200000006ff */
[----:B------:R-:W0:Y:S01]  /*7bf0*/  @!P1 LDC R15, c[0x0][0x500] ;  /* 0x00014000ff0f9b82 */ /* 0x000e220000000800 */
[----:B------:R-:W-:-:S04]  /*7c00*/  IMAD R23, R7, 0x8, R22 ;  /* 0x0000000807177824 */ /* 0x000fc800078e0216 */
[----:B------:R-:W1:Y:S02]  /*7c10*/  SYNCS.PHASECHK.TRANS64.TRYWAIT P0, [R23+URZ+0x28], R14 ;  /* 0x0000280e170075a7 */ /* 0x000e64000800017f */
[----:B-1----:R-:W-:Y:S05]  /*7c20*/  @!P0 BRA `(.L_x_170) ;  /* 0x0000000c00988947 */ /* 0x002fea0003800000 */
.L_x_190:
[----:B-1----:R-:W-:Y:S01]  /*7c30*/  PRMT R14, R8, 0x9910, RZ ;  /* 0x00009910080e7816 */ /* 0x002fe200000000ff */
[----:B0-----:R0:W-:Y:S03]  /*7c40*/  @!P1 SYNCS.ARRIVE.TRANS64 RZ, [R23+URZ], R15 ;  /* 0x0000000f17ff99a7 */ /* 0x0011e6000800003f */
[----:B------:R-:W-:-:S13]  /*7c50*/  ISETP.NE.AND P0, PT, R14, 0x2, PT ;  /* 0x000000020e00780c */ /* 0x000fda0003f05270 */
[----:B0-----:R-:W-:Y:S05]  /*7c60*/  @P0 BRA `(.L_x_171) ;  /* 0x0000000000040947 */ /* 0x001fea0003800000 */
[----:B------:R-:W-:Y:S01]  /*7c70*/  BPT.TRAP 0x1 ;  /* 0x000000040000795c */ /* 0x000fe20000300000 */
.L_x_171:
[----:B------:R-:W-:Y:S01]  /*7c80*/  IMAD R14, R7, 0x800, R12 ;  /* 0x00000800070e7824 */ /* 0x000fe200078e020c */
[----:B------:R-:W-:Y:S01]  /*7c90*/  R2UR UR9, R23 ;  /* 0x00000000170972ca */ /* 0x000fe200000e0000 */
[--C-:B------:R-:W-:Y:S01]  /*7ca0*/  IMAD R15, R7, 0x8000, R22.reuse ;  /* 0x00008000070f7824 */ /* 0x100fe200078e0216 */
[----:B------:R-:W-:Y:S01]  /*7cb0*/  UIADD3 UR4, UP0, UR22, 0xf0, URZ ;  /* 0x000000f016047890 */ /* 0x000fe2000ff1e03f */
[----:B------:R-:W-:Y:S01]  /*7cc0*/  IMAD R14, R14, 0x4, R22 ;  /* 0x000000040e0e7824 */ /* 0x000fe200078e0216 */
[----:B------:R-:W-:Y:S01]  /*7cd0*/  R2UR UR11, R21 ;  /* 0x00000000150b72ca */ /* 0x000fe200000e0000 */
[----:B------:R-:W-:Y:S01]  /*7ce0*/  VIADD R4, R4, 0xffffffff ;  /* 0xffffffff04047836 */ /* 0x000fe20000000000 */
[----:B------:R-:W-:Y:S01]  /*7cf0*/  R2UR UR5, R15 ;  /* 0x000000000f0572ca */ /* 0x000fe200000e0000 */
[----:B------:R-:W-:Y:S01]  /*7d00*/  UIADD3 UR24, UP1, UR22, 0x1f0, URZ ;  /* 0x000001f016187890 */ /* 0x000fe2000ff3e03f */
[----:B------:R-:W-:Y:S01]  /*7d10*/  R2UR UR8, R14 ;  /* 0x000000000e0872ca */ /* 0x000fe200000e0000 */
[----:B------:R-:W-:Y:S01]  /*7d20*/  VIADD R7, R7, 0x1 ;  /* 0x0000000107077836 */ /* 0x000fe20000000000 */
[----:B------:R-:W-:Y:S01]  /*7d30*/  R2UR UR10, R24 ;  /* 0x00000000180a72ca */ /* 0x000fe200000e0000 */
[----:B------:R-:W-:Y:S01]  /*7d40*/  UIADD3.X UR25, URZ, UR23, URZ, UP1, !UPT ;  /* 0x000000173f197290 */ /* 0x000fe20008ffe43f */
[----:B------:R-:W-:Y:S01]  /*7d50*/  R2UR UR12, R6 ;  /* 0x00000000060c72ca */ /* 0x000fe200000e0000 */
[----:B------:R-:W-:Y:S01]  /*7d60*/  UMOV UR6, 0x0 ;  /* 0x0000000000067882 */ /* 0x000fe20000000000 */
[----:B------:R-:W-:Y:S01]  /*7d70*/  R2UR UR19, R20 ;  /* 0x00000000141372ca */ /* 0x000fe200000e0000 */
[----:B------:R-:W-:Y:S01]  /*7d80*/  UMOV UR7, 0x10000000 ;  /* 0x1000000000077882 */ /* 0x000fe20000000000 */
[----:B------:R-:W-:Y:S01]  /*7d90*/  ISETP.GT.AND P1, PT, R4, 0x1, PT ;  /* 0x000000010400780c */ /* 0x000fe20003f24270 */
[----:B------:R-:W-:Y:S01]  /*7da0*/  UMOV UR26, 0x30000 ;  /* 0x00030000001a7882 */ /* 0x000fe20000000000 */
[C---:B------:R-:W-:Y:S01]  /*7db0*/  ISETP.NE.AND P0, PT, R7.reuse, 0x5, PT ;  /* 0x000000050700780c */ /* 0x040fe20003f05270 */
[----:B------:R-:W-:Y:S01]  /*7dc0*/  UIADD3 UR14, UR5, 0x100, URZ ;  /* 0x00000100050e7890 */ /* 0x000fe2000fffe03f */
[----:B------:R-:W-:Y:S01]  /*7dd0*/  VIADD R24, R24, 0x20 ;  /* 0x0000002018187836 */ /* 0x000fe20000000000 */
[----:B------:R-:W-:Y:S01]  /*7de0*/  UIADD3.X UR5, URZ, UR23, URZ, UP0, !UPT ;  /* 0x000000173f057290 */ /* 0x000fe200087fe43f */
[----:B------:R-:W-:Y:S01]  /*7df0*/  SEL R14, RZ, 0x1, P0 ;  /* 0x00000001ff0e7807 */ /* 0x000fe20000000000 */
[----:B------:R-:W-:Y:S01]  /*7e00*/  UIADD3 UR15, UR8, 0x28100, URZ ;  /* 0x00028100080f7890 */ /* 0x000fe2000fffe03f */
[----:B------:R-:W-:-:S02]  /*7e10*/  SEL R7, R7, RZ, P0 ;  /* 0x000000ff07077207 */ /* 0x000fc40000000000 */
[----:B------:R-:W-:Y:S01]  /*7e20*/  UMOV UR8, UR14 ;  /* 0x0000000e00087c82 */ /* 0x000fe20008000000 */
[----:B------:R-:W-:-:S03]  /*7e30*/  LOP3.LUT R5, R5, R14, RZ, 0x3c, !PT ;  /* 0x0000000e05057212 */ /* 0x000fc600078e3cff */
[----:B------:R0:W-:Y:S02]  /*7e40*/  UTMALDG.3D [UR8], [UR4], desc[UR6] ;  /* 0x00000608040075b4 */ /* 0x0001e40008011000 */
[----:B0-----:R-:W-:Y:S01]  /*7e50*/  UMOV UR8, UR15 ;  /* 0x0000000f00087c82 */ /* 0x001fe20008000000 */
[----:B------:R-:W-:Y:S02]  /*7e60*/  UMOV UR11, UR19 ;  /* 0x00000013000b7c82 */ /* 0x000fe40008000000 */
[----:B------:R0:W-:Y:S02]  /*7e70*/  UTMALDG.3D.MULTICAST [UR8], [UR24], UR26, desc[UR6] ;  /* 0x00000608180073b4 */ /* 0x0001e4000801181a */
[----:B0-----:R-:W-:Y:S05]  /*7e80*/  @P1 BRA `(.L_x_172) ;  /* 0xfffffffc00441947 */ /* 0x001fea000383ffff */
.L_x_169:
[----:B------:R-:W-:Y:S05]  /*7e90*/  BSYNC B1 ;  /* 0x0000000000017941 */ /* 0x000fea0003800000 */
.L_x_168:
[----:B------:R-:W-:Y:S01]  /*7ea0*/  LOP3.LUT P1, RZ, R9, 0xff, RZ, 0xc0, !PT ;  /* 0x000000ff09ff7812 */ /* 0x000fe2000782c0ff */
[C---:B------:R-:W-:Y:S01]  /*7eb0*/  IMAD.IADD R6, R10.reuse, 0x1, R3 ;  /* 0x000000010a067824 */ /* 0x040fe200078e0203 */
[----:B------:R-:W-:Y:S01]  /*7ec0*/  ULDC.64 UR4, c[0x0][0x650] ;  /* 0x0001940000047ab9 */ /* 0x000fe20000000a00 */
[----:B------:R-:W-:Y:S01]  /*7ed0*/  ISETP.GE.U32.AND P2, PT, R10, 0x5, PT ;  /* 0x000000050a00780c */ /* 0x000fe20003f46070 */
[----:B------:R-:W-:Y:S01]  /*7ee0*/  BSSY B1, `(.L_x_173) ;  /* 0x000006c000017945 */ /* 0x000fe20003800000 */
[----:B------:R-:W-:Y:S01]  /*7ef0*/  IMAD.MOV.U32 R21, RZ, RZ, -0x1 ;  /* 0xffffffffff157424 */ /* 0x000fe200078e00ff */
[----:B------:R-:W-:Y:S01]  /*7f00*/  ISETP.GT.U32.AND P0, PT, R6, 0x4, PT ;  /* 0x000000040600780c */ /* 0x000fe20003f04070 */
[----:B------:R-:W-:Y:S01]  /*7f10*/  IMAD.MOV.U32 R20, RZ, RZ, -0x1 ;  /* 0xffffffffff147424 */ /* 0x000fe200078e00ff */
[----:B------:R-:W-:Y:S02]  /*7f20*/  PRMT R9, RZ, 0x7610, R9 ;  /* 0x00007610ff097816 */ /* 0x000fe40000000009 */
[----:B------:R-:W-:-:S03]  /*7f30*/  ISETP.LT.U32.AND P0, PT, R10, 0x5, P0 ;  /* 0x000000050a00780c */ /* 0x000fc60000701070 */
[----:B------:R-:W0:Y:S01]  /*7f40*/  @P1 S2R R5, SR_CgaCtaId ;  /* 0x0000000000051919 */ /* 0x000e220000008800 */
[----:B------:R-:W-:-:S04]  /*7f50*/  @P1 MOV R4, 0x400 ;  /* 0x0000040000041802 */ /* 0x000fc80000000f00 */
[----:B0-----:R-:W-:Y:S01]  /*7f60*/  @P1 LEA R3, R5, R4, 0x18 ;  /* 0x0000000405031211 */ /* 0x001fe200078ec0ff */
[----:B------:R-:W-:-:S03]  /*7f70*/  IMAD.WIDE.U32 R4, R6, -0x33333333, RZ ;  /* 0xcccccccd06047825 */ /* 0x000fc600078e00ff */
[----:B------:R0:W-:Y:S01]  /*7f80*/  @P1 SYNCS.ARRIVE.TRANS64.A1T0 RZ, [R3+URZ+0x68], RZ ;  /* 0x000068ff03ff19a7 */ /* 0x0001e2000810003f */
[----:B------:R-:W-:Y:S02]  /*7f90*/  IADD3 R16, P1, R16, UR20, RZ ;  /* 0x0000001410107c10 */ /* 0x000fe4000ff3e0ff */
[----:B------:R-:W-:Y:S02]  /*7fa0*/  SHF.R.U32.HI R5, RZ, 0x2, R5 ;  /* 0x00000002ff057819 */ /* 0x000fe40000011605 */
[----:B------:R-:W-:Y:S02]  /*7fb0*/  IADD3.X R17, R17, UR13, RZ, P1, !PT ;  /* 0x0000000d11117c10 */ /* 0x000fe40008ffe4ff */
[----:B------:R-:W-:Y:S02]  /*7fc0*/  PRMT R4, RZ, 0x7610, R4 ;  /* 0x00007610ff047816 */ /* 0x000fe40000000004 */
[----:B0-----:R-:W-:Y:S02]  /*7fd0*/  SEL R3, RZ, 0x1, !P0 ;  /* 0x00000001ff037807 */ /* 0x001fe40004000000 */
[----:B------:R-:W-:-:S02]  /*7fe0*/  ISETP.GE.U32.AND P0, PT, R16, UR4, PT ;  /* 0x0000000410007c0c */ /* 0x000fc4000bf06070 */
[----:B------:R-:W-:Y:S01]  /*7ff0*/  LOP3.LUT R0, R0, R3, RZ, 0x3c, !PT ;  /* 0x0000000300007212 */ /* 0x000fe200078e3cff */
[----:B------:R-:W-:Y:S01]  /*8000*/  IMAD R3, R5, -0x5, R6 ;  /* 0xfffffffb05037824 */ /* 0x000fe200078e0206 */
[----:B------:R-:W-:Y:S01]  /*8010*/  ISETP.GE.U32.AND.EX P0, PT, R17, UR5, PT, P0 ;  /* 0x0000000511007c0c */ /* 0x000fe2000bf06100 */
[----:B------:R-:W-:Y:S01]  /*8020*/  IMAD.MOV.U32 R6, RZ, RZ, -0x1 ;  /* 0xffffffffff067424 */ /* 0x000fe200078e00ff */
[----:B------:R-:W-:-:S11]  /*8030*/  @P2 LOP3.LUT R0, R0, 0x1, R5, 0x78, !PT ;  /* 0x0000000100002812 */ /* 0x000fd600078e7805 */
[----:B------:R-:W-:Y:S05]  /*8040*/  @P0 BRA `(.L_x_174) ;  /* 0x0000000400540947 */ /* 0x000fea0003800000 */
[----:B------:R-:W0:Y:S01]  /*8050*/  S2R R15, SR_CTAID.X ;  /* 0x00000000000f7919 */ /* 0x000e220000002500 */
[----:B------:R-:W-:Y:S01]  /*8060*/  ULDC.64 UR4, c[0x0][0x628] ;  /* 0x00018a0000047ab9 */ /* 0x000fe20000000a00 */
[----:B------:R-:W-:Y:S01]  /*8070*/  ULDC UR7, c[0x0][0x630] ;  /* 0x00018c0000077ab9 */ /* 0x000fe20000000800 */
[----:B------:R-:W-:Y:S01]  /*8080*/  ISETP.NE.U32.AND P0, PT, RZ, UR4, PT ;  /* 0x00000004ff007c0c */ /* 0x000fe2000bf05070 */
[----:B------:R-:W1:Y:S01]  /*8090*/  S2R R20, SR_CTAID.Y ;  /* 0x0000000000147919 */ /* 0x000e620000002600 */
[----:B------:R-:W-:Y:S01]  /*80a0*/  ULDC UR8, c[0x0][0x150] ;  /* 0x0000540000087ab9 */ /* 0x000fe20000000800 */
[----:B------:R-:W-:Y:S01]  /*80b0*/  IMAD.MOV.U32 R4, RZ, RZ, R16 ;  /* 0x000000ffff047224 */ /* 0x000fe200078e0010 */
[----:B------:R-:W-:Y:S01]  /*80c0*/  ISETP.NE.AND.EX P0, PT, RZ, UR5, PT, P0 ;  /* 0x00000005ff007c0c */ /* 0x000fe2000bf05300 */
[----:B------:R-:W-:Y:S01]  /*80d0*/  IMAD.MOV.U32 R5, RZ, RZ, R17 ;  /* 0x000000ffff057224 */ /* 0x000fe200078e0011 */
[----:B0-----:R-:W-:-:S11]  /*80e0*/  I2FP.F32.U32 R22, R15 ;  /* 0x0000000f00167245 */ /* 0x001fd60000201000 */
[----:B------:R-:W-:Y:S05]  /*80f0*/  @!P0 BRA `(.L_x_175) ;  /* 0x0000000000288947 */ /* 0x000fea0003800000 */
[----:B------:R-:W-:Y:S02]  /*8100*/  ULDC UR6, c[0x0][0x634] ;  /* 0x00018d0000067ab9 */ /* 0x000fe40000000800 */
[----:B------:R-:W-:-:S05]  /*8110*/  IADD3 R5, P0, R16, UR6, RZ ;  /* 0x0000000610057c10 */ /* 0x000fca000ff1e0ff */
[----:B------:R-:W-:-:S04]  /*8120*/  IMAD.X R21, RZ, RZ, R17, P0 ;  /* 0x000000ffff157224 */ /* 0x000fc800000e0611 */
[----:B------:R-:W-:-:S04]  /*8130*/  IMAD.WIDE.U32 R6, R21, UR4, RZ ;  /* 0x0000000415067c25 */ /* 0x000fc8000f8e00ff */
[----:B------:R-:W-:-:S04]  /*8140*/  IMAD.WIDE.U32 R6, P0, R5, UR5, R6 ;  /* 0x0000000505067c25 */ /* 0x000fc8000f800006 */
[----:B------:R-:W-:-:S04]  /*8150*/  IMAD.WIDE.U32 R4, R5, UR4, RZ ;  /* 0x0000000405047c25 */ /* 0x000fc8000f8e00ff */
[----:B------:R-:W-:Y:S01]  /*8160*/  IMAD.MOV.U32 R4, RZ, RZ, R7 ;  /* 0x000000ffff047224 */ /* 0x000fe200078e0007 */
[----:B------:R-:W-:Y:S01]  /*8170*/  IADD3 RZ, P1, R5, R6, RZ ;  /* 0x0000000605ff7210 */ /* 0x000fe20007f3e0ff */
[----:B------:R-:W-:-:S04]  /*8180*/  IMAD.X R5, RZ, RZ, RZ, P0 ;  /* 0x000000ffff057224 */ /* 0x000fc800000e06ff */
[----:B------:R-:W-:-:S08]  /*8190*/  IMAD.WIDE.U32.X R4, R21, UR5, R4, P1 ;  /* 0x0000000515047c25 */ /* 0x000fd000088e0404 */
.L_x_175:
[--C-:B------:R-:W-:Y:S01]  /*81a0*/  SHF.R.U64 R14, R4, UR7, R5.reuse ;  /* 0x00000007040e7c19 */ /* 0x100fe20008001205 */
[----:B------:R-:W-:Y:S01]  /*81b0*/  FMUL R22, R22, UR8 ;  /* 0x0000000816167c20 */ /* 0x000fe20008400000 */
[----:B------:R-:W-:Y:S01]  /*81c0*/  SHF.R.U32.HI R4, RZ, UR7, R5 ;  /* 0x00000007ff047c19 */ /* 0x000fe20008011605 */
[----:B------:R-:W0:Y:S01]  /*81d0*/  LDC R6, c[0x0][0x144] ;  /* 0x00005100ff067b82 */ /* 0x000e220000000800 */
[----:B------:R-:W-:Y:S01]  /*81e0*/  IADD3 R5, P0, RZ, -R14, RZ ;  /* 0x8000000eff057210 */ /* 0x000fe20007f1e0ff */
[----:B------:R-:W-:Y:S01]  /*81f0*/  ULDC UR6, c[0x0][0x154] ;  /* 0x0000550000067ab9 */ /* 0x000fe20000000800 */
[----:B-1----:R-:W-:Y:S01]  /*8200*/  I2FP.F32.U32 R7, R20 ;  /* 0x0000001400077245 */ /* 0x002fe20000201000 */
[----:B------:R-:W1:Y:S01]  /*8210*/  F2I.U32.TRUNC.NTZ R22, R22 ;  /* 0x0000001600167305 */ /* 0x000e62000020f000 */
[----:B------:R-:W-:Y:S01]  /*8220*/  ULDC.64 UR4, c[0x0][0x620] ;  /* 0x0001880000047ab9 */ /* 0x000fe20000000a00 */
[----:B------:R-:W-:Y:S01]  /*8230*/  IMAD.X R4, RZ, RZ, ~R4, P0 ;  /* 0x000000ffff047224 */ /* 0x000fe200000e0e04 */
[----:B------:R-:W-:Y:S01]  /*8240*/  ISETP.NE.AND P2, PT, R2, 0x1, PT ;  /* 0x000000010200780c */ /* 0x000fe20003f45270 */
[----:B------:R-:W-:Y:S01]  /*8250*/  FMUL R23, R7, UR6 ;  /* 0x0000000607177c20 */ /* 0x000fe20008400000 */
[----:B------:R-:W2:Y:S01]  /*8260*/  LDC R25, c[0x0][0x148] ;  /* 0x00005200ff197b82 */ /* 0x000ea20000000800 */
[----:B------:R-:W-:Y:S01]  /*8270*/  IMAD R4, R4, UR4, RZ ;  /* 0x0000000404047c24 */ /* 0x000fe2000f8e02ff */
[----:B------:R-:W-:-:S02]  /*8280*/  ULDC.64 UR6, c[0x0][0x640] ;  /* 0x0001900000067ab9 */ /* 0x000fc40000000a00 */
[----:B------:R-:W-:Y:S01]  /*8290*/  ISETP.NE.U32.AND P0, PT, RZ, UR6, PT ;  /* 0x00000006ff007c0c */ /* 0x000fe2000bf05070 */
[----:B------:R-:W3:Y:S01]  /*82a0*/  F2I.U32.TRUNC.NTZ R23, R23 ;  /* 0x0000001700177305 */ /* 0x000ee2000020f000 */
[C---:B------:R-:W-:Y:S02]  /*82b0*/  IMAD R7, R5.reuse, UR5, R4 ;  /* 0x0000000505077c24 */ /* 0x040fe4000f8e0204 */
[----:B------:R-:W-:Y:S01]  /*82c0*/  IMAD.WIDE.U32 R4, R5, UR4, R16 ;  /* 0x0000000405047c25 */ /* 0x000fe2000f8e0010 */
[----:B------:R-:W-:Y:S01]  /*82d0*/  ULDC UR4, c[0x0][0x618] ;  /* 0x0001860000047ab9 */ /* 0x000fe20000000800 */
[----:B------:R-:W-:Y:S02]  /*82e0*/  ISETP.NE.AND.EX P0, PT, RZ, UR7, PT, P0 ;  /* 0x00000007ff007c0c */ /* 0x000fe4000bf05300 */
[----:B------:R-:W-:Y:S02]  /*82f0*/  IMAD.IADD R5, R5, 0x1, R7 ;  /* 0x0000000105057824 */ /* 0x000fe400078e0207 */
[----:B-1----:R-:W-:-:S03]  /*8300*/  IMAD.MOV R22, RZ, RZ, -R22 ;  /* 0x000000ffff167224 */ /* 0x002fc600078e0a16 */
[----:B------:R-:W-:Y:S01]  /*8310*/  SHF.R.U64 R21, R4, UR4, R5 ;  /* 0x0000000404157c19 */ /* 0x000fe20008001205 */
[----:B0-----:R-:W-:Y:S01]  /*8320*/  IMAD R15, R6, R22, R15 ;  /* 0x00000016060f7224 */ /* 0x001fe200078e020f */
[----:B------:R-:W-:Y:S01]  /*8330*/  SHF.R.U32.HI R4, RZ, UR4, R5 ;  /* 0x00000004ff047c19 */ /* 0x000fe20008011605 */
[----:B------:R-:W-:Y:S01]  /*8340*/  ULDC UR4, c[0x0][0x608] ;  /* 0x0001820000047ab9 */ /* 0x000fe20000000800 */
[----:B---3--:R-:W-:Y:S02]  /*8350*/  IMAD.MOV R6, RZ, RZ, -R23 ;  /* 0x000000ffff067224 */ /* 0x008fe400078e0a17 */
[--C-:B------:R-:W-:Y:S02]  /*8360*/  SHF.R.U64 R22, R21, UR4, R4.reuse ;  /* 0x0000000415167c19 */ /* 0x100fe40008001204 */
[----:B------:R-:W-:Y:S01]  /*8370*/  SHF.R.U32.HI R5, RZ, UR4, R4 ;  /* 0x00000004ff057c19 */ /* 0x000fe20008011604 */
[----:B------:R-:W-:Y:S01]  /*8380*/  ULDC UR4, c[0x0][0x658] ;  /* 0x0001960000047ab9 */ /* 0x000fe20000000800 */
[----:B--2---:R-:W-:-:S02]  /*8390*/  @P2 IMAD R15, R25, R6, R20 ;  /* 0x00000006190f2224 */ /* 0x004fc400078e0214 */
[--C-:B------:R-:W-:Y:S02]  /*83a0*/  SHF.R.U64 R20, R22, UR4, R5.reuse ;  /* 0x0000000416147c19 */ /* 0x100fe40008001205 */
[----:B------:R-:W-:-:S03]  /*83b0*/  SHF.R.U32.HI R23, RZ, UR4, R5 ;  /* 0x00000004ff177c19 */ /* 0x000fc60008011605 */
[----:B------:R-:W-:Y:S02]  /*83c0*/  IMAD.MOV.U32 R6, RZ, RZ, R20 ;  /* 0x000000ffff067224 */ /* 0x000fe400078e0014 */
[----:B------:R-:W-:Y:S01]  /*83d0*/  IMAD.MOV.U32 R5, RZ, RZ, R23 ;  /* 0x000000ffff057224 */ /* 0x000fe200078e0017 */
[----:B------:R-:W-:Y:S06]  /*83e0*/  @!P0 BRA `(.L_x_176) ;  /* 0x00000000002c8947 */ /* 0x000fec0003800000 */
        /* <DEDUP_REMOVED lines=9> */
[----:B------:R-:W-:-:S04]  /*8480*/  IMAD.WIDE.U32.X R4, R23, UR7, R4, P1 ;  /* 0x0000000717047c25 */ /* 0x000fc800088e0404 */
[----:B------:R-:W-:-:S07]  /*8490*/  IMAD.MOV.U32 R6, RZ, RZ, R4 ;  /* 0x000000ffff067224 */ /* 0x000fce00078e0004 */
.L_x_176:
[----:B------:R-:W-:Y:S01]  /*84a0*/  ULDC UR4, c[0x0][0x648] ;  /* 0x0001920000047ab9 */ /* 0x000fe20000000800 */
[----:B------:R-:W-:Y:S01]  /*84b0*/  LOP3.LUT R4, R22, UR17, RZ, 0xc0, !PT ;  /* 0x0000001116047c12 */ /* 0x000fe2000f8ec0ff */
[----:B------:R-:W-:Y:S01]  /*84c0*/  ULDC UR5, c[0x0][0x610] ;  /* 0x0001840000057ab9 */ /* 0x000fe20000000800 */
[----:B------:R-:W-:Y:S01]  /*84d0*/  SHF.R.U64 R5, R6, UR4, R5 ;  /* 0x0000000406057c19 */ /* 0x000fe20008001205 */
[----:B------:R-:W-:Y:S01]  /*84e0*/  ULDC UR4, c[0x0][0x638] ;  /* 0x00018e0000047ab9 */ /* 0x000fe20000000800 */
[----:B------:R-:W-:-:S03]  /*84f0*/  LOP3.LUT R21, R21, UR16, RZ, 0xc0, !PT ;  /* 0x0000001015157c12 */ /* 0x000fc6000f8ec0ff */
[----:B------:R-:W-:Y:S02]  /*8500*/  IMAD.MOV R7, RZ, RZ, -R5 ;  /* 0x000000ffff077224 */ /* 0x000fe400078e0a05 */
[----:B------:R-:W-:Y:S02]  /*8510*/  IMAD R4, R5, UR18, R4 ;  /* 0x0000001205047c24 */ /* 0x000fe4000f8e0204 */
[----:B------:R-:W-:Y:S01]  /*8520*/  IMAD R20, R7, UR4, R20 ;  /* 0x0000000407147c24 */ /* 0x000fe2000f8e0214 */
[----:B------:R-:W-:Y:S01]  /*8530*/  ULDC UR4, c[0x0][0x600] ;  /* 0x0001800000047ab9 */ /* 0x000fe20000000800 */
[----:B------:R-:W-:Y:S02]  /*8540*/  IMAD R15, R4, UR5, R15 ;  /* 0x00000005040f7c24 */ /* 0x000fe4000f8e020f */
[----:B------:R-:W-:Y:S02]  /*8550*/  IMAD R6, R20, UR4, R21 ;  /* 0x0000000414067c24 */ /* 0x000fe4000f8e0215 */
[----:B------:R-:W-:-:S03]  /*8560*/  IMAD.MOV.U32 R4, RZ, RZ, 0x1 ;  /* 0x00000001ff047424 */ /* 0x000fc600078e00ff */
[----:B------:R-:W-:Y:S02]  /*8570*/  SEL R20, R6, R15, !P2 ;  /* 0x0000000f06147207 */ /* 0x000fe40005000000 */
[----:B------:R-:W-:Y:S01]  /*8580*/  SEL R21, R15, R6, !P2 ;  /* 0x000000060f157207 */ /* 0x000fe20005000000 */
[----:B------:R-:W-:-:S07]  /*8590*/  IMAD.MOV.U32 R6, RZ, RZ, R14 ;  /* 0x000000ffff067224 */ /* 0x000fce00078e000e */
.L_x_174:
[----:B------:R-:W-:Y:S05]  /*85a0*/  BSYNC B1 ;  /* 0x0000000000017941 */ /* 0x000fea0003800000 */
.L_x_173:
[----:B------:R-:W-:-:S13]  /*85b0*/  LOP3.LUT P0, RZ, R4, 0xff, RZ, 0xc0, !PT ;  /* 0x000000ff04ff7812 */ /* 0x000fda000780c0ff */
[----:B------:R-:W-:Y:S05]  /*85c0*/  @P0 BRA `(.L_x_177) ;  /* 0xfffffff400400947 */ /* 0x000fea000383ffff */
[----:B------:R-:W-:Y:S05]  /*85d0*/  BSYNC B0 ;  /* 0x0000000000007941 */ /* 0x000fea0003800000 */
.L_x_166:
[----:B------:R-:W-:-:S03]  /*85e0*/  UMOV UR4, 0xffffffff ;  /* 0xffffffff00047882 */ /* 0x000fc60000000000 */
[----:B------:R-:W-:Y:S05]  /*85f0*/  BRA.DIV UR4, `(.L_x_178) ;  /* 0x0000000604387947 */ /* 0x000fea000b800000 */
[----:B------:R-:W-:-:S13]  /*8600*/  ELECT P6, URZ, PT ;  /* 0x00000000003f782f */ /* 0x000fda00038c0000 */
.L_x_193:
[----:B------:R-:W-:Y:S04]  /*8610*/  BSSY B0, `(.L_x_179) ;  /* 0x0000034000007945 */ /* 0x000fe80003800000 */
[----:B------:R-:W-:Y:S05]  /*8620*/  @!P6 BRA `(.L_x_180) ;  /* 0x0000000000c8e947 */ /* 0x000fea0003800000 */
[----:B------:R-:W-:-:S04]  /*8630*/  LOP3.LUT R19, R19, 0x2, RZ, 0xfc, !PT ;  /* 0x0000000213137812 */ /* 0x000fc800078efcff */
[----:B------:R-:W-:-:S13]  /*8640*/  ISETP.NE.AND P0, PT, R19, 0x3, PT ;  /* 0x000000031300780c */ /* 0x000fda0003f05270 */
[----:B------:R-:W-:Y:S05]  /*8650*/  @!P0 BRA `(.L_x_181) ;  /* 0x0000000000048947 */ /* 0x000fea0003800000 */
[----:B------:R-:W-:Y:S01]  /*8660*/  BPT.TRAP 0x1 ;  /* 0x000000040000795c */ /* 0x000fe20000300000 */
.L_x_181:
[----:B------:R-:W0:Y:S01]  /*8670*/  S2R R5, SR_CgaCtaId ;  /* 0x0000000000057919 */ /* 0x000e220000008800 */
[----:B------:R-:W-:Y:S02]  /*8680*/  MOV R2, 0x400 ;  /* 0x0000040000027802 */ /* 0x000fe40000000f00 */
[----:B------:R-:W-:Y:S02]  /*8690*/  SHF.L.U32 R4, R0, 0x1f, RZ ;  /* 0x0000001f00047819 */ /* 0x000fe400000006ff */
[----:B0-----:R-:W-:-:S05]  /*86a0*/  LEA R2, R5, R2, 0x18 ;  /* 0x0000000205027211 */ /* 0x001fca00078ec0ff */
[----:B------:R-:W-:-:S04]  /*86b0*/  VIADD R2, R2, 0x28 ;  /* 0x0000002802027836 */ /* 0x000fc80000000000 */
[C---:B------:R-:W-:Y:S02]  /*86c0*/  IMAD R7, R3.reuse, 0x8, R2 ;  /* 0x0000000803077824 */ /* 0x040fe400078e0202 */
[----:B------:R-:W-:Y:S02]  /*86d0*/  VIADD R3, R3, 0x1 ;  /* 0x0000000103037836 */ /* 0x000fe40000000000 */
[----:B------:R-:W0:Y:S03]  /*86e0*/  SYNCS.PHASECHK.TRANS64.TRYWAIT P0, [R7+URZ], R4 ;  /* 0x00000004070075a7 */ /* 0x000e26000800017f */
[----:B------:R-:W-:-:S04]  /*86f0*/  ISETP.NE.AND P1, PT, R3, 0x5, PT ;  /* 0x000000050300780c */ /* 0x000fc80003f25270 */
[----:B------:R-:W-:Y:S02]  /*8700*/  SEL R5, RZ, 0x1, P1 ;  /* 0x00000001ff057807 */ /* 0x000fe40000800000 */
[----:B------:R-:W-:Y:S02]  /*8710*/  SEL R3, R3, RZ, P1 ;  /* 0x000000ff03037207 */ /* 0x000fe40000800000 */
[----:B------:R-:W-:-:S03]  /*8720*/  LOP3.LUT R6, R0, R5, RZ, 0x3c, !PT ;  /* 0x0000000500067212 */ /* 0x000fc600078e3cff */
[----:B------:R-:W-:Y:S01]  /*8730*/  IMAD R8, R3, 0x8, R2 ;  /* 0x0000000803087824 */ /* 0x000fe200078e0202 */
[----:B------:R-:W-:Y:S01]  /*8740*/  SHF.L.U32 R5, R6, 0x1f, RZ ;  /* 0x0000001f06057819 */ /* 0x000fe200000006ff */
[----:B0-----:R-:W-:Y:S06]  /*8750*/  @!P0 BRA `(.L_x_182) ;  /* 0x0000000400008947 */ /* 0x001fec0003800000 */
.L_x_194:
[----:B------:R-:W1:Y:S01]  /*8760*/  SYNCS.PHASECHK.TRANS64.TRYWAIT P0, [R8+URZ], R5 ;  /* 0x00000005080075a7 */ /* 0x000e62000800017f */
[----:B------:R-:W-:-:S05]  /*8770*/  VIADD R0, R3, 0x1 ;  /* 0x0000000103007836 */ /* 0x000fca0000000000 */
[----:B------:R-:W-:-:S04]  /*8780*/  ISETP.NE.AND P1, PT, R0, 0x5, PT ;  /* 0x000000050000780c */ /* 0x000fc80003f25270 */
[----:B------:R-:W-:Y:S02]  /*8790*/  SEL R3, RZ, 0x1, P1 ;  /* 0x00000001ff037807 */ /* 0x000fe40000800000 */
[----:B0-----:R-:W-:Y:S02]  /*87a0*/  SEL R7, R0, RZ, P1 ;  /* 0x000000ff00077207 */ /* 0x001fe40000800000 */
[----:B------:R-:W-:-:S03]  /*87b0*/  LOP3.LUT R6, R6, R3, RZ, 0x3c, !PT ;  /* 0x0000000306067212 */ /* 0x000fc600078e3cff */
[----:B------:R-:W-:Y:S01]  /*87c0*/  IMAD R9, R7, 0x8, R2 ;  /* 0x0000000807097824 */ /* 0x000fe200078e0202 */
[----:B------:R-:W-:Y:S01]  /*87d0*/  SHF.L.U32 R4, R6, 0x1f, RZ ;  /* 0x0000001f06047819 */ /* 0x000fe200000006ff */
[----:B-1----:R-:W-:Y:S06]  /*87e0*/  @!P0 BRA `(.L_x_183) ;  /* 0x0000000000f08947 */ /* 0x002fec0003800000 */
.L_x_195:
[----:B------:R-:W1:Y:S01]  /*87f0*/  SYNCS.PHASECHK.TRANS64.TRYWAIT P0, [R9+URZ], R4 ;  /* 0x00000004090075a7 */ /* 0x000e62000800017f */
[----:B------:R-:W-:-:S05]  /*8800*/  VIADD R0, R7, 0x1 ;  /* 0x0000000107007836 */ /* 0x000fca0000000000 */
[----:B------:R-:W-:-:S04]  /*8810*/  ISETP.NE.AND P1, PT, R0, 0x5, PT ;  /* 0x000000050000780c */ /* 0x000fc80003f25270 */
[----:B------:R-:W-:Y:S02]  /*8820*/  SEL R3, RZ, 0x1, P1 ;  /* 0x00000001ff037807 */ /* 0x000fe40000800000 */
[----:B------:R-:W-:Y:S02]  /*8830*/  SEL R7, R0, RZ, P1 ;  /* 0x000000ff00077207 */ /* 0x000fe40000800000 */
[----:B------:R-:W-:-:S03]  /*8840*/  LOP3.LUT R11, R6, R3, RZ, 0x3c, !PT ;  /* 0x00000003060b7212 */ /* 0x000fc600078e3cff */
[----:B------:R-:W-:Y:S01]  /*8850*/  IMAD R6, R7, 0x8, R2 ;  /* 0x0000000807067824 */ /* 0x000fe200078e0202 */
[----:B0-----:R-:W-:Y:S01]  /*8860*/  SHF.L.U32 R5, R11, 0x1f, RZ ;  /* 0x0000001f0b057819 */ /* 0x001fe200000006ff */
[----:B-1----:R-:W-:Y:S06]  /*8870*/  @!P0 BRA `(.L_x_184) ;  /* 0x0000000000e08947 */ /* 0x002fec0003800000 */
.L_x_196:
[----:B------:R-:W1:Y:S01]  /*8880*/  SYNCS.PHASECHK.TRANS64.TRYWAIT P0, [R6+URZ], R5 ;  /* 0x00000005060075a7 */ /* 0x000e62000800017f */
[----:B------:R-:W-:-:S05]  /*8890*/  VIADD R0, R7, 0x1 ;  /* 0x0000000107007836 */ /* 0x000fca0000000000 */
[----:B------:R-:W-:-:S04]  /*88a0*/  ISETP.NE.AND P1, PT, R0, 0x5, PT ;  /* 0x000000050000780c */ /* 0x000fc80003f25270 */
[----:B0-----:R-:W-:Y:S02]  /*88b0*/  SEL R4, RZ, 0x1, P1 ;  /* 0x00000001ff047807 */ /* 0x001fe40000800000 */
[----:B------:R-:W-:Y:S02]  /*88c0*/  SEL R3, R0, RZ, P1 ;  /* 0x000000ff00037207 */ /* 0x000fe40000800000 */
[----:B------:R-:W-:Y:S01]  /*88d0*/  LOP3.LUT R0, R11, R4, RZ, 0x3c, !PT ;  /* 0x000000040b007212 */ /* 0x000fe200078e3cff */
[----:B-1----:R-:W-:Y:S06]  /*88e0*/  @!P0 BRA `(.L_x_185) ;  /* 0x0000000000d88947 */ /* 0x002fec0003800000 */
.L_x_197:
[----:B------:R-:W-:Y:S01]  /*88f0*/  IMAD R3, R3, 0x8, R2 ;  /* 0x0000000803037824 */ /* 0x000fe200078e0202 */
[----:B------:R-:W-:-:S07]  /*8900*/  SHF.L.U32 R0, R0, 0x1f, RZ ;  /* 0x0000001f00007819 */ /* 0x000fce00000006ff */
.L_x_186:
[----:B-1----:R1:W2:Y:S02]  /*8910*/  SYNCS.PHASECHK.TRANS64.TRYWAIT P0, [R3+URZ], R0 ;  /* 0x00000000030075a7 */ /* 0x0022a4000800017f */
[----:B--2---:R-:W-:Y:S05]  /*8920*/  @!P0 NANOSLEEP.SYNCS 0x989680 ;  /* 0x009896800000895d */ /* 0x004fea0003900000 */
[----:B------:R-:W2:Y:S02]  /*8930*/  @!P0 SYNCS.PHASECHK.TRANS64 P0, [R3+URZ], R0 ;  /* 0x00000000030085a7 */ /* 0x000ea4000800007f */
[----:B--2---:R-:W-:Y:S05]  /*8940*/  @!P0 BRA `(.L_x_186) ;  /* 0xfffffffc00f08947 */ /* 0x004fea000383ffff */
.L_x_180:
[----:B------:R-:W-:Y:S05]  /*8950*/  BSYNC B0 ;  /* 0x0000000000007941 */ /* 0x000fea0003800000 */
.L_x_179:
[----:B------:R-:W-:Y:S05]  /*8960*/  EXIT ;  /* 0x000000000000794d */ /* 0x000fea0003800000 */
.L_x_21:
[----:B----4-:R4:W0:Y:S02]  /*8970*/  SYNCS.PHASECHK.TRANS64.TRYWAIT P1, [R3+URZ], R0 ;  /* 0x00000000030075a7 */ /* 0x010824000802017f */
[----:B0-----:R-:W-:Y:S05]  /*8980*/  @!P1 NANOSLEEP.SYNCS 0x989680 ;  /* 0x009896800000995d */ /* 0x001fea0003900000 */
[----:B------:R-:W0:Y:S02]  /*8990*/  @!P1 SYNCS.PHASECHK.TRANS64 P1, [R3+URZ], R0 ;  /* 0x00000000030095a7 */ /* 0x000e24000802007f */
[----:B0-----:R-:W-:Y:S05]  /*89a0*/  @!P1 BRA `(.L_x_21) ;  /* 0xfffffffc00f09947 */ /* 0x001fea000383ffff */
[----:B------:R-:W-:Y:S05]  /*89b0*/  BRA `(.L_x_20) ;  /* 0xffffff8800e07947 */ /* 0x000fea000383ffff */
.L_x_26:
[----:B-1----:R1:W3:Y:S02]  /*89c0*/  SYNCS.PHASECHK.TRANS64.TRYWAIT P1, [R5+URZ], R4 ;  /* 0x00000004050075a7 */ /* 0x0022e4000802017f */
[----:B---3--:R-:W-:Y:S05]  /*89d0*/  @!P1 NANOSLEEP.SYNCS 0x989680 ;  /* 0x009896800000995d */ /* 0x008fea0003900000 */
[----:B------:R-:W3:Y:S02]  /*89e0*/  @!P1 SYNCS.PHASECHK.TRANS64 P1, [R5+URZ], R4 ;  /* 0x00000004050095a7 */ /* 0x000ee4000802007f */
[----:B---3--:R-:W-:Y:S05]  /*89f0*/  @!P1 BRA `(.L_x_26) ;  /* 0xfffffffc00f09947 */ /* 0x008fea000383ffff */
[----:B------:R-:W-:Y:S05]  /*8a00*/  BRA `(.L_x_25) ;  /* 0xffffff9000307947 */ /* 0x000fea000383ffff */
.L_x_167:
[----:B------:R-:W-:Y:S01]  /*8a10*/  BSSY B1, `(.L_x_187) ;  /* 0x0000006000017945 */ /* 0x000fe20003800000 */
[----:B------:R-:W-:-:S07]  /*8a20*/  IMAD.MOV.U32 R15, RZ, RZ, -0x1 ;  /* 0xffffffffff0f7424 */ /* 0x000fce00078e00ff */
[----:B------:R-:W-:Y:S05]  /*8a30*/  WARPSYNC.COLLECTIVE R15, `(.L_x_188) ;  /* 0x000000000f0c7348 */ /* 0x000fea0003c00000 */
[----:B------:R-:W-:Y:S02]  /*8a40*/  ELECT P6, UR62, PT ;  /* 0x00000000003e782f */ /* 0x000fe400038c0000 */
[----:B------:R-:W-:Y:S01]  /*8a50*/  MOV R14, UR62 ;  /* 0x0000003e000e7c02 */ /* 0x000fe20008000f00 */
[----:B------:R-:W-:Y:S10]  /*8a60*/  ENDCOLLECTIVE ;  /* 0x000000000000791b */ /* 0x000ff40003800000 */
.L_x_188:
[----:B------:R-:W-:Y:S05]  /*8a70*/  BSYNC B1 ;  /* 0x0000000000017941 */ /* 0x000fea0003800000 */
.L_x_187:
[----:B------:R-:W-:Y:S05]  /*8a80*/  BRA `(.L_x_189) ;  /* 0xfffffff0001c7947 */ /* 0x000fea000383ffff */
.L_x_170:
[----:B-1----:R1:W2:Y:S02]  /*8a90*/  SYNCS.PHASECHK.TRANS64.TRYWAIT P0, [R23+URZ+0x28], R14 ;  /* 0x0000280e170075a7 */ /* 0x0022a4000800017f */
[----:B--2---:R-:W-:Y:S05]  /*8aa0*/  @!P0 NANOSLEEP.SYNCS 0x989680 ;  /* 0x009896800000895d */ /* 0x004fea0003900000 */
[----:B------:R-:W2:Y:S02]  /*8ab0*/  @!P0 SYNCS.PHASECHK.TRANS64 P0, [R23+URZ+0x28], R14 ;  /* 0x0000280e170085a7 */ /* 0x000ea4000800007f */
[----:B--2---:R-:W-:Y:S05]  /*8ac0*/  @!P0 BRA `(.L_x_170) ;  /* 0xfffffffc00f08947 */ /* 0x004fea000383ffff */
[----:B------:R-:W-:Y:S05]  /*8ad0*/  BRA `(.L_x_190) ;  /* 0xfffffff000547947 */ /* 0x000fea000383ffff */
.L_x_178:
[----:B------:R-:W-:Y:S01]  /*8ae0*/  BSSY B0, `(.L_x_191) ;  /* 0x0000006000007945 */ /* 0x000fe20003800000 */
[----:B------:R-:W-:-:S07]  /*8af0*/  IMAD.MOV.U32 R15, RZ, RZ, -0x1 ;  /* 0xffffffffff0f7424 */ /* 0x000fce00078e00ff */
[----:B------:R-:W-:Y:S05]  /*8b00*/  WARPSYNC.COLLECTIVE R15, `(.L_x_192) ;  /* 0x000000000f0c7348 */ /* 0x000fea0003c00000 */
[----:B------:R-:W-:Y:S02]  /*8b10*/  ELECT P6, UR62, PT ;  /* 0x00000000003e782f */ /* 0x000fe400038c0000 */
[----:B------:R-:W-:Y:S01]  /*8b20*/  MOV R14, UR62 ;  /* 0x0000003e000e7c02 */ /* 0x000fe20008000f00 */
[----:B------:R-:W-:Y:S10]  /*8b30*/  ENDCOLLECTIVE ;  /* 0x000000000000791b */ /* 0x000ff40003800000 */
.L_x_192:
[----:B------:R-:W-:Y:S05]  /*8b40*/  BSYNC B0 ;  /* 0x0000000000007941 */ /* 0x000fea0003800000 */
.L_x_191:
[----:B------:R-:W-:Y:S05]  /*8b50*/  BRA `(.L_x_193) ;  /* 0xfffffff800ac7947 */ /* 0x000fea000383ffff */
.L_x_182:
[----:B0-----:R0:W1:Y:S02]  /*8b60*/  SYNCS.PHASECHK.TRANS64.TRYWAIT P0, [R7+URZ], R4 ;  /* 0x00000004070075a7 */ /* 0x001064000800017f */
[----:B-1----:R-:W-:Y:S05]  /*8b70*/  @!P0 NANOSLEEP.SYNCS 0x989680 ;  /* 0x009896800000895d */ /* 0x002fea0003900000 */
[----:B------:R-:W1:Y:S02]  /*8b80*/  @!P0 SYNCS.PHASECHK.TRANS64 P0, [R7+URZ], R4 ;  /* 0x00000004070085a7 */ /* 0x000e64000800007f */
[----:B-1----:R-:W-:Y:S05]  /*8b90*/  @!P0 BRA `(.L_x_182) ;  /* 0xfffffffc00f08947 */ /* 0x002fea000383ffff */
[----:B------:R-:W-:Y:S05]  /*8ba0*/  BRA `(.L_x_194) ;  /* 0xfffffff800ec7947 */ /* 0x000fea000383ffff */
.L_x_183:
[----:B0-----:R0:W1:Y:S02]  /*8bb0*/  SYNCS.PHASECHK.TRANS64.TRYWAIT P0, [R8+URZ], R5 ;  /* 0x00000005080075a7 */ /* 0x001064000800017f */
[----:B-1----:R-:W-:Y:S05]  /*8bc0*/  @!P0 NANOSLEEP.SYNCS 0x989680 ;  /* 0x009896800000895d */ /* 0x002fea0003900000 */
[----:B------:R-:W1:Y:S02]  /*8bd0*/  @!P0 SYNCS.PHASECHK.TRANS64 P0, [R8+URZ], R5 ;  /* 0x00000005080085a7 */ /* 0x000e64000800007f */
[----:B-1----:R-:W-:Y:S05]  /*8be0*/  @!P0 BRA `(.L_x_183) ;  /* 0xfffffffc00f08947 */ /* 0x002fea000383ffff */
[----:B------:R-:W-:Y:S05]  /*8bf0*/  BRA `(.L_x_195) ;  /* 0xfffffff800fc7947 */ /* 0x000fea000383ffff */
.L_x_184:
[----:B0-----:R0:W1:Y:S02]  /*8c00*/  SYNCS.PHASECHK.TRANS64.TRYWAIT P0, [R9+URZ], R4 ;  /* 0x00000004090075a7 */ /* 0x001064000800017f */
[----:B-1----:R-:W-:Y:S05]  /*8c10*/  @!P0 NANOSLEEP.SYNCS 0x989680 ;  /* 0x009896800000895d */ /* 0x002fea0003900000 */
[----:B------:R-:W1:Y:S02]  /*8c20*/  @!P0 SYNCS.PHASECHK.TRANS64 P0, [R9+URZ], R4 ;  /* 0x00000004090085a7 */ /* 0x000e64000800007f */
[----:B-1----:R-:W-:Y:S05]  /*8c30*/  @!P0 BRA `(.L_x_184) ;  /* 0xfffffffc00f08947 */ /* 0x002fea000383ffff */
[----:B------:R-:W-:Y:S05]  /*8c40*/  BRA `(.L_x_196) ;  /* 0xfffffffc000c7947 */ /* 0x000fea000383ffff */
.L_x_185:
[----:B0-----:R0:W1:Y:S02]  /*8c50*/  SYNCS.PHASECHK.TRANS64.TRYWAIT P0, [R6+URZ], R5 ;  /* 0x00000005060075a7 */ /* 0x001064000800017f */
[----:B-1----:R-:W-:Y:S05]  /*8c60*/  @!P0 NANOSLEEP.SYNCS 0x989680 ;  /* 0x009896800000895d */ /* 0x002fea0003900000 */
[----:B------:R-:W1:Y:S02]  /*8c70*/  @!P0 SYNCS.PHASECHK.TRANS64 P0, [R6+URZ], R5 ;  /* 0x00000005060085a7 */ /* 0x000e64000800007f */
[----:B-1----:R-:W-:Y:S05]  /*8c80*/  @!P0 BRA `(.L_x_185) ;  /* 0xfffffffc00f08947 */ /* 0x002fea000383ffff */
[----:B------:R-:W-:Y:S05]  /*8c90*/  BRA `(.L_x_197) ;  /* 0xfffffffc00147947 */ /* 0x000fea000383ffff */
.L_x_198:
[----:B------:R-:W-:-:S00]  /*8ca0*/  BRA `(.L_x_198) ;  /* 0xfffffffc00fc7947 */ /* 0x000fc0000383ffff */
[----:B------:R-:W-:-:S00]  /*8cb0*/  NOP ;  /* 0x0000000000007918 */ /* 0x000fc00000000000 */
        /* <DEDUP_REMOVED lines=12> */
.L_x_199:


//--------------------- .nv.global.init           --------------------------
	.section	.nv.global.init,"aw",@progbits
.nv.global.init:
	.type		$str$22,@object
	.size		$str$22,($str$23 - $str$22)
$str$22:
        /*0000*/ 	.byte	0x6b, 0x5f, 0x74, 0x69, 0x6c, 0x65, 0x5f, 0x63, 0x6f, 0x75, 0x6e, 0x74, 0x20, 0x3e, 0x3d, 0x20
        /*0010*/ 	.byte	0x31, 0x00
	.type		$str$23,@object
	.size		$str$23,(__unnamed_1 - $str$23)
$str$23:
        /*0012*/ 	.byte	0x2f, 0x74, 0x6d, 0x70, 0x2f, 0x63, 0x75, 0x74, 0x6c, 0x61, 0x73, 0x73, 0x5f, 0x73, 0x77, 0x65
        /*0022*/ 	.byte	0x65, 0x70, 0x5f, 0x73, 0x72, 0x63, 0x2f, 0x69, 0x6e, 0x63, 0x6c, 0x75, 0x64, 0x65, 0x2f, 0x63
        /*0032*/ 	.byte	0x75, 0x74, 0x6c, 0x61, 0x73, 0x73, 0x2f, 0x67, 0x65, 0x6d, 0x6d, 0x2f, 0x63, 0x6f, 0x6c, 0x6c
        /*0042*/ 	.byte	0x65, 0x63, 0x74, 0x69, 0x76, 0x65, 0x2f, 0x73, 0x6d, 0x39, 0x30, 0x5f, 0x6d, 0x6d, 0x61, 0x5f
        /*0052*/ 	.byte	0x74, 0x6d, 0x61, 0x5f, 0x67, 0x6d, 0x6d, 0x61, 0x5f, 0x73, 0x73, 0x5f, 0x77, 0x61, 0x72, 0x70
        /*0062*/ 	.byte	0x73, 0x70, 0x65, 0x63, 0x69, 0x61, 0x6c, 0x69, 0x7a, 0x65, 0x64, 0x2e, 0x68, 0x70, 0x70, 0x00
	.type		__unnamed_1,@object
	.size		__unnamed_1,(.L_0 - __unnamed_1)
__unnamed_1:
        /*0072*/ 	.byte	0x76, 0x6f, 0x69, 0x64, 0x20, 0x63, 0x75, 0x74, 0x6c, 0x61, 0x73, 0x73, 0x3a, 0x3a, 0x67, 0x65
        /* <DEDUP_REMOVED lines=177> */
        /*0b92*/ 	.byte	0x6e, 0x74, 0x69, 0x74, 0x79, 0x5d, 0x00
.L_0:


//--------------------- .nv.shared._ZN7cutlass13device_kernelINS_4gemm6kernel13GemmUniversalIN4cute5tupleIJiiiiEEENS1_10collective13CollectiveMmaINS1_34MainloopSm90TmaGmmaWarpSpecializedILi5ENS5_IJNS4_1CILi2EEENSA_ILi1EEESC_EEENS1_35KernelTmaWarpSpecializedCooperativeEEENS5_IJNSA_ILi256EEENSA_ILi64EEENSA_ILi32EEEEEENS_10tfloat32_tENS5_IJlSC_lEEESK_SL_NS4_8TiledMMAINS4_8MMA_AtomIJNS4_4SM904GMMA29MMA_64x64x8_F32TF32TF32_SS_TNILNSP_7ScaleInE1ELSR_1EEEEEENS4_6LayoutISD_NS5_IJSC_NSA_ILi0EEESV_EEEEENS5_IJNS4_10UnderscoreESY_SY_EEEEENS4_13SM90_TMA_LOADENS4_14ComposedLayoutINS4_7SwizzleILi3ELi4ELi3EEENS4_18smem_ptr_flag_bitsILi32EEENSU_INS5_IJNSA_ILi8EEESI_EEENS5_IJSI_SC_EEEEEEEvNS4_8identityENS4_23SM90_TMA_LOAD_MULTICASTES1B_vS1C_EENS_8epilogue10collective6detail29Sm90TmaWarpSpecializedAdapterINS1G_15DefaultEpilogueISK_SL_SL_NS1F_6thread17LinearCombinationISK_Li1EffLNS1K_9ScaleType4KindE0ELNS_15FloatRoundStyleE2ESK_EENS1_15EpilogueDefaultEEEEEvvEEEEvNT_6ParamsE --------------------------
	.section	.nv.shared._ZN7cutlass13device_kernelINS_4gemm6kernel13GemmUniversalIN4cute5tupleIJiiiiEEENS1_10collective13CollectiveMmaINS1_34MainloopSm90TmaGmmaWarpSpecializedILi5ENS5_IJNS4_1CILi2EEENSA_ILi1EEESC_EEENS1_35KernelTmaWarpSpecializedCooperativeEEENS5_IJNSA_ILi256EEENSA_ILi64EEENSA_ILi32EEEEEENS_10tfloat32_tENS5_IJlSC_lEEESK_SL_NS4_8TiledMMAINS4_8MMA_AtomIJNS4_4SM904GMMA29MMA_64x64x8_F32TF32TF32_SS_TNILNSP_7ScaleInE1ELSR_1EEEEEENS4_6LayoutISD_NS5_IJSC_NSA_ILi0EEESV_EEEEENS5_IJNS4_10UnderscoreESY_SY_EEEEENS4_13SM90_TMA_LOADENS4_14ComposedLayoutINS4_7SwizzleILi3ELi4ELi3EEENS4_18smem_ptr_flag_bitsILi32EEENSU_INS5_IJNSA_ILi8EEESI_EEENS5_IJSI_SC_EEEEEEEvNS4_8identityENS4_23SM90_TMA_LOAD_MULTICASTES1B_vS1C_EENS_8epilogue10collective6detail29Sm90TmaWarpSpecializedAdapterINS1G_15DefaultEpilogueISK_SL_SL_NS1F_6thread17LinearCombinationISK_Li1EffLNS1K_9ScaleType4KindE0ELNS_15FloatRoundStyleE2ESK_EENS1_15EpilogueDefaultEEEEEvvEEEEvNT_6ParamsE,"aw",@nobits
	.sectionflags	@""
	.align	16
	.zero		1024


//--------------------- .nv.shared.reserved.0     --------------------------
	.section	.nv.shared.reserved.0,"aw",@nobits
	.weak		__nv_reservedSMEM_offset_0_alias
	.size		__nv_reservedSMEM_offset_0_alias, 0, 0
	.other		__nv_reservedSMEM_offset_0_alias,@"STO_CUDA_RESERVED_SHARED STV_DEFAULT"
__nv_reservedSMEM_offset_0_alias:
	.zero		0


//--------------------- .nv.global                --------------------------
	.section	.nv.global,"aw",@nobits
.nv.global:
	.type		_ZN39_INTERNAL_3615245a_4_k_cu_bb38897f_67254cute1_E,@object
	.size		_ZN39_INTERNAL_3615245a_4_k_cu_bb38897f_67254cute1_E,(_ZN39_INTERNAL_3615245a_4_k_cu_bb38897f_67254cuda3std3__45__cpo6cbeginE - _ZN39_INTERNAL_3615245a_4_k_cu_bb38897f_67254cute1_E)
_ZN39_INTERNAL_3615245a_4_k_cu_bb38897f_67254cute1_E:
	.zero		1
	.type		_ZN39_INTERNAL_3615245a_4_k_cu_bb38897f_67254cuda3std3__45__cpo6cbeginE,@object
	.size		_ZN39_INTERNAL_3615245a_4_k_cu_bb38897f_67254cuda3std3__45__cpo6cbeginE,(_ZN39_INTERNAL_3615245a_4_k_cu_bb38897f_67254cuda3std3__48in_placeE - _ZN39_INTERNAL_3615245a_4_k_cu_bb38897f_67254cuda3std3__45__cpo6cbeginE)
_ZN39_INTERNAL_3615245a_4_k_cu_bb38897f_67254cuda3std3__45__cpo6cbeginE:
	.zero		1
	.type		_ZN39_INTERNAL_3615245a_4_k_cu_bb38897f_67254cuda3std3__48in_placeE,@object
	.size		_ZN39_INTERNAL_3615245a_4_k_cu_bb38897f_67254cuda3std3__48in_placeE,(_ZN39_INTERNAL_3615245a_4_k_cu_bb38897f_67254cuda3std6ranges3__45__cpo9iter_moveE - _ZN39_INTERNAL_3615245a_4_k_cu_bb38897f_67254cuda3std3__48in_placeE)
_ZN39_INTERNAL_3615245a_4_k_cu_bb38897f_67254cuda3std3__48in_placeE:
	.zero		1
	.type		_ZN39_INTERNAL_3615245a_4_k_cu_bb38897f_67254cuda3std6ranges3__45__cpo9iter_moveE,@object
	.size		_ZN39_INTERNAL_3615245a_4_k_cu_bb38897f_67254cuda3std6ranges3__45__cpo9iter_moveE,(_ZN39_INTERNAL_3615245a_4_k_cu_bb38897f_67254cuda3std3__45__cpo5beginE - _ZN39_INTERNAL_3615245a_4_k_cu_bb38897f_67254cuda3std6ranges3__45__cpo9iter_moveE)
_ZN39_INTERNAL_3615245a_4_k_cu_bb38897f_67254cuda3std6ranges3__45__cpo9iter_moveE:
	.zero		1
	.type		_ZN39_INTERNAL_3615245a_4_k_cu_bb38897f_67254cuda3std3__45__cpo5beginE,@object
	.size		_ZN39_INTERNAL_3615245a_4_k_cu_bb38897f_67254cuda3std3__45__cpo5beginE,(_ZN39_INTERNAL_3615245a_4_k_cu_bb38897f_67254cuda3std3__441_GLOBAL__N__3615245a_4_k_cu_bb38897f_67256ignoreE - _ZN39_INTERNAL_3615245a_4_k_cu_bb38897f_67254cuda3std3__45__cpo5beginE)
_ZN39_INTERNAL_3615245a_4_k_cu_bb38897f_67254cuda3std3__45__cpo5beginE:
	.zero		1
	.type		_ZN39_INTERNAL_3615245a_4_k_cu_bb38897f_67254cuda3std3__441_GLOBAL__N__3615245a_4_k_cu_bb38897f_67256ignoreE,@object
	.size		_ZN39_INTERNAL_3615245a_4_k_cu_bb38897f_67254cuda3std3__441_GLOBAL__N__3615245a_4_k_cu_bb38897f_67256ignoreE,(_ZN39_INTERNAL_3615245a_4_k_cu_bb38897f_67254cute7productE - _ZN39_INTERNAL_3615245a_4_k_cu_bb38897f_67254cuda3std3__441_GLOBAL__N__3615245a_4_k_cu_bb38897f_67256ignoreE)
_ZN39_INTERNAL_3615245a_4_k_cu_bb38897f_67254cuda3std3__441_GLOBAL__N__3615245a_4_k_cu_bb38897f_67256ignoreE:
	.zero		1
	.type		_ZN39_INTERNAL_3615245a_4_k_cu_bb38897f_67254cute7productE,@object
	.size		_ZN39_INTERNAL_3615245a_4_k_cu_bb38897f_67254cute7productE,(_ZN39_INTERNAL_3615245a_4_k_cu_bb38897f_67254cuda3std3__45__cpo3endE - _ZN39_INTERNAL_3615245a_4_k_cu_bb38897f_67254cute7productE)
_ZN39_INTERNAL_3615245a_4_k_cu_bb38897f_67254cute7productE:
	.zero		1
	.type		_ZN39_INTERNAL_3615245a_4_k_cu_bb38897f_67254cuda3std3__45__cpo3endE,@object
	.size		_ZN39_INTERNAL_3615245a_4_k_cu_bb38897f_67254cuda3std3__45__cpo3endE,(_ZN39_INTERNAL_3615245a_4_k_cu_bb38897f_67254cuda3std3__419piecewise_constructE - _ZN39_INTERNAL_3615245a_4_k_cu_bb38897f_67254cuda3std3__45__cpo3endE)
_ZN39_INTERNAL_3615245a_4_k_cu_bb38897f_67254cuda3std3__45__cpo3endE:
	.zero		1
	.type		_ZN39_INTERNAL_3615245a_4_k_cu_bb38897f_67254cuda3std3__419piecewise_constructE,@object
	.size		_ZN39_INTERNAL_3615245a_4_k_cu_bb38897f_67254cuda3std3__419piecewise_constructE,(_ZN39_INTERNAL_3615245a_4_k_cu_bb38897f_67254cuda3std3__45__cpo4cendE - _ZN39_INTERNAL_3615245a_4_k_cu_bb38897f_67254cuda3std3__419piecewise_constructE)
_ZN39_INTERNAL_3615245a_4_k_cu_bb38897f_67254cuda3std3__419piecewise_constructE:
	.zero		1
	.type		_ZN39_INTERNAL_3615245a_4_k_cu_bb38897f_67254cuda3std3__45__cpo4cendE,@object
	.size		_ZN39_INTERNAL_3615245a_4_k_cu_bb38897f_67254cuda3std3__45__cpo4cendE,(_ZN39_INTERNAL_3615245a_4_k_cu_bb38897f_67254cuda3std6ranges3__45__cpo4swapE - _ZN39_INTERNAL_3615245a_4_k_cu_bb38897f_67254cuda3std3__45__cpo4cendE)
_ZN39_INTERNAL_3615245a_4_k_cu_bb38897f_67254cuda3std3__45__cpo4cendE:
	.zero		1
	.type		_ZN39_INTERNAL_3615245a_4_k_cu_bb38897f_67254cuda3std6ranges3__45__cpo4swapE,@object
	.size		_ZN39_INTERNAL_3615245a_4_k_cu_bb38897f_67254cuda3std6ranges3__45__cpo4swapE,(.L_8 - _ZN39_INTERNAL_3615245a_4_k_cu_bb38897f_67254cuda3std6ranges3__45__cpo4swapE)
_ZN39_INTERNAL_3615245a_4_k_cu_bb38897f_67254cuda3std6ranges3__45__cpo4swapE:
	.zero		1
.L_8:


//--------------------- .nv.constant0._ZN7cutlass13device_kernelINS_4gemm6kernel13GemmUniversalIN4cute5tupleIJiiiiEEENS1_10collective13CollectiveMmaINS1_34MainloopSm90TmaGmmaWarpSpecializedILi5ENS5_IJNS4_1CILi2EEENSA_ILi1EEESC_EEENS1_35KernelTmaWarpSpecializedCooperativeEEENS5_IJNSA_ILi256EEENSA_ILi64EEENSA_ILi32EEEEEENS_10tfloat32_tENS5_IJlSC_lEEESK_SL_NS4_8TiledMMAINS4_8MMA_AtomIJNS4_4SM904GMMA29MMA_64x64x8_F32TF32TF32_SS_TNILNSP_7ScaleInE1ELSR_1EEEEEENS4_6LayoutISD_NS5_IJSC_NSA_ILi0EEESV_EEEEENS5_IJNS4_10UnderscoreESY_SY_EEEEENS4_13SM90_TMA_LOADENS4_14ComposedLayoutINS4_7SwizzleILi3ELi4ELi3EEENS4_18smem_ptr_flag_bitsILi32EEENSU_INS5_IJNSA_ILi8EEESI_EEENS5_IJSI_SC_EEEEEEEvNS4_8identityENS4_23SM90_TMA_LOAD_MULTICASTES1B_vS1C_EENS_8epilogue10collective6detail29Sm90TmaWarpSpecializedAdapterINS1G_15DefaultEpilogueISK_SL_SL_NS1F_6thread17LinearCombinationISK_Li1EffLNS1K_9ScaleType4KindE0ELNS_15FloatRoundStyleE2ESK_EENS1_15EpilogueDefaultEEEEEvvEEEEvNT_6ParamsE --------------------------
	.section	.nv.constant0._ZN7cutlass13device_kernelINS_4gemm6kernel13GemmUniversalIN4cute5tupleIJiiiiEEENS1_10collective13CollectiveMmaINS1_34MainloopSm90TmaGmmaWarpSpecializedILi5ENS5_IJNS4_1CILi2EEENSA_ILi1EEESC_EEENS1_35KernelTmaWarpSpecializedCooperativeEEENS5_IJNSA_ILi256EEENSA_ILi64EEENSA_ILi32EEEEEENS_10tfloat32_tENS5_IJlSC_lEEESK_SL_NS4_8TiledMMAINS4_8MMA_AtomIJNS4_4SM904GMMA29MMA_64x64x8_F32TF32TF32_SS_TNILNSP_7ScaleInE1ELSR_1EEEEEENS4_6LayoutISD_NS5_IJSC_NSA_ILi0EEESV_EEEEENS5_IJNS4_10UnderscoreESY_SY_EEEEENS4_13SM90_TMA_LOADENS4_14ComposedLayoutINS4_7SwizzleILi3ELi4ELi3EEENS4_18smem_ptr_flag_bitsILi32EEENSU_INS5_IJNSA_ILi8EEESI_EEENS5_IJSI_SC_EEEEEEEvNS4_8identityENS4_23SM90_TMA_LOAD_MULTICASTES1B_vS1C_EENS_8epilogue10collective6detail29Sm90TmaWarpSpecializedAdapterINS1G_15DefaultEpilogueISK_SL_SL_NS1F_6thread17LinearCombinationISK_Li1EffLNS1K_9ScaleType4KindE0ELNS_15FloatRoundStyleE2ESK_EENS1_15EpilogueDefaultEEEEEvvEEEEvNT_6ParamsE,"a",@progbits
	.sectionflags	@""
	.align	4
.nv.constant0._ZN7cutlass13device_kernelINS_4gemm6kernel13GemmUniversalIN4cute5tupleIJiiiiEEENS1_10collective13CollectiveMmaINS1_34MainloopSm90TmaGmmaWarpSpecializedILi5ENS5_IJNS4_1CILi2EEENSA_ILi1EEESC_EEENS1_35KernelTmaWarpSpecializedCooperativeEEENS5_IJNSA_ILi256EEENSA_ILi64EEENSA_ILi32EEEEEENS_10tfloat32_tENS5_IJlSC_lEEESK_SL_NS4_8TiledMMAINS4_8MMA_AtomIJNS4_4SM904GMMA29MMA_64x64x8_F32TF32TF32_SS_TNILNSP_7ScaleInE1ELSR_1EEEEEENS4_6LayoutISD_NS5_IJSC_NSA_ILi0EEESV_EEEEENS5_IJNS4_10UnderscoreESY_SY_EEEEENS4_13SM90_TMA_LOADENS4_14ComposedLayoutINS4_7SwizzleILi3ELi4ELi3EEENS4_18smem_ptr_flag_bitsILi32EEENSU_INS5_IJNSA_ILi8EEESI_EEENS5_IJSI_SC_EEEEEEEvNS4_8identityENS4_23SM90_TMA_LOAD_MULTICASTES1B_vS1C_EENS_8epilogue10collective6detail29Sm90TmaWarpSpecializedAdapterINS1G_15DefaultEpilogueISK_SL_SL_NS1F_6thread17LinearCombinationISK_Li1EffLNS1K_9ScaleType4KindE0ELNS_15FloatRoundStyleE2ESK_EENS1_15EpilogueDefaultEEEEEvvEEEEvNT_6ParamsE:
	.zero		1664


//--------------------- SYMBOLS --------------------------

	.type		.nv.reservedSmem.offset0,@object
	.size		.nv.reservedSmem.offset0,0x4
	.type		__assertfail,@function
